// auto-generated by cutlass_sweep.gemm — config: {"arch": "sm_90", "cluster_m": 2, "cluster_n": 2, "dtype": "tf32", "stages": 3, "tile_k": 128, "tile_m": 256, "tile_n": 256}
#include "cutlass/cutlass.h"
#include "cutlass/gemm/collective/collective_builder.hpp"
#include "cutlass/gemm/device/gemm_universal_adapter.h"
#include "cutlass/gemm/kernel/gemm_universal.hpp"
#include "cutlass/epilogue/collective/collective_builder.hpp"

using ElemA = cutlass::tfloat32_t;
using ElemB = cutlass::tfloat32_t;
using ElemCD = cutlass::tfloat32_t;
using Acc  = float;
using TileShape    = cute::Shape<cute::_256, cute::_256, cute::_128>;
using ClusterShape = cute::Shape<cute::_2, cute::_2, cute::_1>;

using CollectiveEpilogue = typename cutlass::epilogue::collective::CollectiveBuilder<
    cutlass::arch::Sm90, cutlass::arch::OpClassTensorOp,
    TileShape, ClusterShape,
    cutlass::epilogue::collective::EpilogueTileAuto,
    Acc, Acc,
    ElemCD, cutlass::layout::RowMajor, 128 / cutlass::sizeof_bits<ElemCD>::value,
    ElemCD, cutlass::layout::RowMajor, 128 / cutlass::sizeof_bits<ElemCD>::value,
    cutlass::epilogue::collective::EpilogueScheduleAuto
  >::CollectiveOp;

using CollectiveMainloop = typename cutlass::gemm::collective::CollectiveBuilder<
    cutlass::arch::Sm90, cutlass::arch::OpClassTensorOp,
    ElemA, cutlass::layout::RowMajor, 128 / cutlass::sizeof_bits<ElemA>::value,
    ElemB, cutlass::layout::ColumnMajor, 128 / cutlass::sizeof_bits<ElemB>::value,
    Acc,
    TileShape, ClusterShape,
    cutlass::gemm::collective::StageCount<3>,
    cutlass::gemm::collective::KernelScheduleAuto
  >::CollectiveOp;

using GemmKernel = cutlass::gemm::kernel::GemmUniversal<
    cute::Shape<int,int,int,int>,
    CollectiveMainloop,
    CollectiveEpilogue
>;
using Gemm = cutlass::gemm::device::GemmUniversalAdapter<GemmKernel>;

// Force the device kernel symbol into the cubin without needing a host main.
auto* _anchor = &cutlass::device_kernel<GemmKernel>;


// ===== COMPILED SASS (sm_90a) =====

	.target	sm_90a

	.elftype	@"ET_EXEC"


//--------------------- .note.nv.tkinfo           --------------------------
	.section	.note.nv.tkinfo,"",@"SHT_NOTE"
	.sectionflags	@"SHF_NOTE_NV_TKINFO"
	.tkinfo
        /*0018*/ 	.word	0x00000002
        /*0030*/ 	.string	""
        /*0030*/ 	.string	"ptxas"
        /*0030*/ 	.string	"Cuda compilation tools, release 13.0, V13.0.88"
        /*0030*/ 	.string	"Build cuda_13.0.r13.0/compiler.36424714_0"
        /*0030*/ 	.string	"-arch sm_90a -m 64 "



//--------------------- .note.nv.cuinfo           --------------------------
	.section	.note.nv.cuinfo,"",@"SHT_NOTE"
	.sectionflags	@"SHF_NOTE_NV_CUINFO"
        /*0018*/ 	.short	0x0002
        /*001a*/ 	.short	0x005a
        /*001c*/ 	.short	0x0082
	.zero		2


//--------------------- .nv.info                  --------------------------
	.section	.nv.info,"",@"SHT_CUDA_INFO"
	.align	4


	//----- nvinfo : EIATTR_REGCOUNT
	.align		4
        /*0000*/ 	.byte	0x04, 0x2f
        /*0002*/ 	.short	(.L_15 - .L_14)
	.align		4
.L_14:
        /*0004*/ 	.word	index@(_ZN7cutlass13device_kernelINS_4gemm6kernel13GemmUniversalIN4cute5tupleIJiiiiEEENS1_10collective13CollectiveMmaINS1_34MainloopSm90TmaGmmaWarpSpecializedILi3ENS5_IJNS4_1CILi2EEESB_NSA_ILi1EEEEEENS1_35KernelTmaWarpSpecializedCooperativeEEENS5_IJNSA_ILi256EEESG_NSA_ILi128EEEEEENS_10tfloat32_tENS5_IJlSC_lEEESJ_SK_NS4_8TiledMMAINS4_8MMA_AtomIJNS4_4SM904GMMA30MMA_64x256x8_F32TF32TF32_SS_TNILNSO_7ScaleInE1ELSQ_1EEEEEENS4_6LayoutINS5_IJSB_SC_SC_EEENS5_IJSC_NSA_ILi0EEESV_EEEEENS5_IJNS4_10UnderscoreESY_SY_EEEEENS4_23SM90_TMA_LOAD_MULTICASTENS4_14ComposedLayoutINS4_7SwizzleILi3ELi4ELi3EEENS4_18smem_ptr_flag_bitsILi32EEENST_INS5_IJNSA_ILi8EEENSA_ILi32EEEEEENS5_IJS18_SC_EEEEEEEvNS4_8identityES11_S1C_vS1D_EENS_8epilogue10collective6detail29Sm90TmaWarpSpecializedAdapterINS1G_15DefaultEpilogueISJ_SK_SK_NS1F_6thread17LinearCombinationISJ_Li1EffLNS1K_9ScaleType4KindE0ELNS_15FloatRoundStyleE2ESJ_EENS1_15EpilogueDefaultEEEEEvvEEEEvNT_6ParamsE)
        /*0008*/ 	.word	0x000000a8


	//----- nvinfo : EIATTR_FRAME_SIZE
	.align		4
.L_15:
        /*000c*/ 	.byte	0x04, 0x11
        /*000e*/ 	.short	(.L_17 - .L_16)
	.align		4
.L_16:
        /*0010*/ 	.word	index@(_ZN7cutlass13device_kernelINS_4gemm6kernel13GemmUniversalIN4cute5tupleIJiiiiEEENS1_10collective13CollectiveMmaINS1_34MainloopSm90TmaGmmaWarpSpecializedILi3ENS5_IJNS4_1CILi2EEESB_NSA_ILi1EEEEEENS1_35KernelTmaWarpSpecializedCooperativeEEENS5_IJNSA_ILi256EEESG_NSA_ILi128EEEEEENS_10tfloat32_tENS5_IJlSC_lEEESJ_SK_NS4_8TiledMMAINS4_8MMA_AtomIJNS4_4SM904GMMA30MMA_64x256x8_F32TF32TF32_SS_TNILNSO_7ScaleInE1ELSQ_1EEEEEENS4_6LayoutINS5_IJSB_SC_SC_EEENS5_IJSC_NSA_ILi0EEESV_EEEEENS5_IJNS4_10UnderscoreESY_SY_EEEEENS4_23SM90_TMA_LOAD_MULTICASTENS4_14ComposedLayoutINS4_7SwizzleILi3ELi4ELi3EEENS4_18smem_ptr_flag_bitsILi32EEENST_INS5_IJNSA_ILi8EEENSA_ILi32EEEEEENS5_IJS18_SC_EEEEEEEvNS4_8identityES11_S1C_vS1D_EENS_8epilogue10collective6detail29Sm90TmaWarpSpecializedAdapterINS1G_15DefaultEpilogueISJ_SK_SK_NS1F_6thread17LinearCombinationISJ_Li1EffLNS1K_9ScaleType4KindE0ELNS_15FloatRoundStyleE2ESJ_EENS1_15EpilogueDefaultEEEEEvvEEEEvNT_6ParamsE)
        /*0014*/ 	.word	0x000017d8


	//----- nvinfo : EIATTR_MIN_STACK_SIZE
	.align		4
.L_17:
        /*0018*/ 	.byte	0x04, 0x12
        /*001a*/ 	.short	(.L_19 - .L_18)
	.align		4
.L_18:
        /*001c*/ 	.word	index@(_ZN7cutlass13device_kernelINS_4gemm6kernel13GemmUniversalIN4cute5tupleIJiiiiEEENS1_10collective13CollectiveMmaINS1_34MainloopSm90TmaGmmaWarpSpecializedILi3ENS5_IJNS4_1CILi2EEESB_NSA_ILi1EEEEEENS1_35KernelTmaWarpSpecializedCooperativeEEENS5_IJNSA_ILi256EEESG_NSA_ILi128EEEEEENS_10tfloat32_tENS5_IJlSC_lEEESJ_SK_NS4_8TiledMMAINS4_8MMA_AtomIJNS4_4SM904GMMA30MMA_64x256x8_F32TF32TF32_SS_TNILNSO_7ScaleInE1ELSQ_1EEEEEENS4_6LayoutINS5_IJSB_SC_SC_EEENS5_IJSC_NSA_ILi0EEESV_EEEEENS5_IJNS4_10UnderscoreESY_SY_EEEEENS4_23SM90_TMA_LOAD_MULTICASTENS4_14ComposedLayoutINS4_7SwizzleILi3ELi4ELi3EEENS4_18smem_ptr_flag_bitsILi32EEENST_INS5_IJNSA_ILi8EEENSA_ILi32EEEEEENS5_IJS18_SC_EEEEEEEvNS4_8identityES11_S1C_vS1D_EENS_8epilogue10collective6detail29Sm90TmaWarpSpecializedAdapterINS1G_15DefaultEpilogueISJ_SK_SK_NS1F_6thread17LinearCombinationISJ_Li1EffLNS1K_9ScaleType4KindE0ELNS_15FloatRoundStyleE2ESJ_EENS1_15EpilogueDefaultEEEEEvvEEEEvNT_6ParamsE)
        /*0020*/ 	.word	0x000017d8
.L_19:


//--------------------- .nv.compat                --------------------------
	.section	.nv.compat,"",@"SHT_CUDA_COMPAT_INFO"
	.align	4
        /*0000*/ 	.byte	0x02, 0x09, 0x01, 0x00, 0x02, 0x02, 0x04, 0x00, 0x02, 0x05, 0x05, 0x00, 0x03, 0x07, 0x01, 0x01
        /*0010*/ 	.byte	0x02, 0x03, 0x01, 0x00, 0x02, 0x06, 0x01, 0x00, 0x04, 0x0b, 0x08, 0x00, 0x00, 0x00, 0x00, 0x00
        /*0020*/ 	.byte	0x00, 0x00, 0x00, 0x00


//--------------------- .nv.info._ZN7cutlass13device_kernelINS_4gemm6kernel13GemmUniversalIN4cute5tupleIJiiiiEEENS1_10collective13CollectiveMmaINS1_34MainloopSm90TmaGmmaWarpSpecializedILi3ENS5_IJNS4_1CILi2EEESB_NSA_ILi1EEEEEENS1_35KernelTmaWarpSpecializedCooperativeEEENS5_IJNSA_ILi256EEESG_NSA_ILi128EEEEEENS_10tfloat32_tENS5_IJlSC_lEEESJ_SK_NS4_8TiledMMAINS4_8MMA_AtomIJNS4_4SM904GMMA30MMA_64x256x8_F32TF32TF32_SS_TNILNSO_7ScaleInE1ELSQ_1EEEEEENS4_6LayoutINS5_IJSB_SC_SC_EEENS5_IJSC_NSA_ILi0EEESV_EEEEENS5_IJNS4_10UnderscoreESY_SY_EEEEENS4_23SM90_TMA_LOAD_MULTICASTENS4_14ComposedLayoutINS4_7SwizzleILi3ELi4ELi3EEENS4_18smem_ptr_flag_bitsILi32EEENST_INS5_IJNSA_ILi8EEENSA_ILi32EEEEEENS5_IJS18_SC_EEEEEEEvNS4_8identityES11_S1C_vS1D_EENS_8epilogue10collective6detail29Sm90TmaWarpSpecializedAdapterINS1G_15DefaultEpilogueISJ_SK_SK_NS1F_6thread17LinearCombinationISJ_Li1EffLNS1K_9ScaleType4KindE0ELNS_15FloatRoundStyleE2ESJ_EENS1_15EpilogueDefaultEEEEEvvEEEEvNT_6ParamsE --------------------------
	.section	.nv.info._ZN7cutlass13device_kernelINS_4gemm6kernel13GemmUniversalIN4cute5tupleIJiiiiEEENS1_10collective13CollectiveMmaINS1_34MainloopSm90TmaGmmaWarpSpecializedILi3ENS5_IJNS4_1CILi2EEESB_NSA_ILi1EEEEEENS1_35KernelTmaWarpSpecializedCooperativeEEENS5_IJNSA_ILi256EEESG_NSA_ILi128EEEEEENS_10tfloat32_tENS5_IJlSC_lEEESJ_SK_NS4_8TiledMMAINS4_8MMA_AtomIJNS4_4SM904GMMA30MMA_64x256x8_F32TF32TF32_SS_TNILNSO_7ScaleInE1ELSQ_1EEEEEENS4_6LayoutINS5_IJSB_SC_SC_EEENS5_IJSC_NSA_ILi0EEESV_EEEEENS5_IJNS4_10UnderscoreESY_SY_EEEEENS4_23SM90_TMA_LOAD_MULTICASTENS4_14ComposedLayoutINS4_7SwizzleILi3ELi4ELi3EEENS4_18smem_ptr_flag_bitsILi32EEENST_INS5_IJNSA_ILi8EEENSA_ILi32EEEEEENS5_IJS18_SC_EEEEEEEvNS4_8identityES11_S1C_vS1D_EENS_8epilogue10collective6detail29Sm90TmaWarpSpecializedAdapterINS1G_15DefaultEpilogueISJ_SK_SK_NS1F_6thread17LinearCombinationISJ_Li1EffLNS1K_9ScaleType4KindE0ELNS_15FloatRoundStyleE2ESJ_EENS1_15EpilogueDefaultEEEEEvvEEEEvNT_6ParamsE,"",@"SHT_CUDA_INFO"
	.sectionflags	@""
	.align	4


	//----- nvinfo : EIATTR_CUDA_API_VERSION
	.align		4
        /*0000*/ 	.byte	0x04, 0x37
        /*0002*/ 	.short	(.L_21 - .L_20)
.L_20:
        /*0004*/ 	.word	0x00000082


	//----- nvinfo : EIATTR_KPARAM_INFO
	.align		4
.L_21:
        /*0008*/ 	.byte	0x04, 0x17
        /*000a*/ 	.short	(.L_23 - .L_22)
.L_22:
        /*000c*/ 	.word	0x00000000
        /*0010*/ 	.short	0x0000
        /*0012*/ 	.short	0x0070
        /*0014*/ 	.byte	0x00, 0xf0, 0x01, 0x10


	//----- nvinfo : EIATTR_SPARSE_MMA_MASK
	.align		4
.L_23:
        /*0018*/ 	.byte	0x03, 0x50
        /*001a*/ 	.short	0x0000


	//----- nvinfo : EIATTR_MAXREG_COUNT
	.align		4
        /*001c*/ 	.byte	0x03, 0x1b
        /*001e*/ 	.short	0x00a8


	//----- nvinfo : EIATTR_NUM_BARRIERS
	.align		4
        /*0020*/ 	.byte	0x02, 0x4c
        /*0022*/ 	.byte	0x01
	.zero		1


	//----- nvinfo : EIATTR_EXTERNS
	.align		4
        /*0024*/ 	.byte	0x04, 0x0f
        /*0026*/ 	.short	(.L_25 - .L_24)


	//   ....[0]....
	.align		4
.L_24:
        /*0028*/ 	.word	index@(__assertfail)


	//----- nvinfo : EIATTR_ANNOTATIONS
	.align		4
.L_25:
        /*002c*/ 	.byte	0x04, 0x55
        /*002e*/ 	.short	(.L_27 - .L_26)


	//   ....[0]....
.L_26:
        /*0030*/ 	.word	0x00000001
        /*0034*/ 	.byte	0xe0, 0x09, 0x00, 0x00, 0x01, 0x00, 0x00, 0x00, 0xf0, 0x09, 0x00, 0x00, 0x01, 0x00, 0x00, 0x00
        /* <DEDUP_REMOVED lines=2725> */
        /*aa94*/ 	.byte	0x30, 0x2a, 0x03, 0x00, 0x01, 0x00, 0x00, 0x00, 0x50, 0x2a, 0x03, 0x00


	//----- nvinfo : EIATTR_MERCURY_ISA_VERSION
	.align		4
.L_27:
        /*aaa0*/ 	.byte	0x03, 0x5f
        /*aaa2*/ 	.short	0x0101


	//----- nvinfo : EIATTR_INT_WARP_WIDE_INSTR_OFFSETS
	.align		4
        /*aaa4*/ 	.byte	0x04, 0x31
        /*aaa6*/ 	.short	(.L_29 - .L_28)


	//   ....[0]....
.L_28:
        /*aaa8*/ 	.word	0x00000560


	//   ....[1]....
        /*aaac*/ 	.word	0x00000580


	//   ....[2]....
        /*aab0*/ 	.word	0x000006e0


	//----- nvinfo : EIATTR_COOP_GROUP_MASK_REGIDS
	.align		4
.L_29:
        /*aab4*/ 	.byte	0x04, 0x29
        /*aab6*/ 	.short	(.L_31 - .L_30)


	//   ....[0]....
.L_30:
        /*aab8*/ 	.word	0xffffffff


	//   ....[1]....
        /*aabc*/ 	.word	0xffffffff


	//   ....[2]....
        /*aac0*/ 	.word	0xffffffff


	//   ....[3]....
        /*aac4*/ 	.word	0xffffffff


	//   ....[4]....
        /*aac8*/ 	.word	0xffffffff


	//   ....[5]....
        /*aacc*/ 	.word	0xffffffff


	//----- nvinfo : EIATTR_COOP_GROUP_INSTR_OFFSETS
	.align		4
.L_31:
        /*aad0*/ 	.byte	0x04, 0x28
        /*aad2*/ 	.short	(.L_33 - .L_32)


	//   ....[0]....
.L_32:
        /*aad4*/ 	.word	0x00000070


	//   ....[1]....
        /*aad8*/ 	.word	0x00000080


	//   ....[2]....
        /*aadc*/ 	.word	0x000001a0


	//   ....[3]....
        /*aae0*/ 	.word	0x000003b0


	//   ....[4]....
        /*aae4*/ 	.word	0x00000820


	//   ....[5]....
        /*aae8*/ 	.word	0x000013f0


	//----- nvinfo : EIATTR_REG_RECONFIG
	.align		4
.L_33:
        /*aaec*/ 	.byte	0x01, 0x54
	.zero		2


	//----- nvinfo : EIATTR_SYSCALL_OFFSETS
	.align		4
        /*aaf0*/ 	.byte	0x04, 0x46
        /*aaf2*/ 	.short	(.L_35 - .L_34)


	//   ....[0]....
.L_34:
        /*aaf4*/ 	.word	0x000015a0


	//----- nvinfo : EIATTR_MBARRIER_INSTR_OFFSETS
	.align		4
.L_35:
        /*aaf8*/ 	.byte	0x04, 0x39
        /*aafa*/ 	.short	(.L_37 - .L_36)


	//   ....[0]....
.L_36:
        /*aafc*/ 	.word	0x00000320
        /*ab00*/ 	.word	0x000000ff
        /*ab04*/ 	.word	0x00000000
        /*ab08*/ 	.short	0x0100
        /*ab0a*/ 	.byte	0x08
	.zero		1


	//   ....[1]....
        /*ab0c*/ 	.word	0x00000330
        /*ab10*/ 	.word	0x000000ff
        /*ab14*/ 	.word	0x00000018
        /*ab18*/ 	.short	0x0100
        /*ab1a*/ 	.byte	0x08
	.zero		1


	//   ....[2]....
        /*ab1c*/ 	.word	0x00000340
        /*ab20*/ 	.word	0x000000ff
        /*ab24*/ 	.word	0x00000008
        /*ab28*/ 	.short	0x0100
        /*ab2a*/ 	.byte	0x08
	.zero		1


	//   ....[3]....
        /*ab2c*/ 	.word	0x00000350
        /*ab30*/ 	.word	0x000000ff
        /*ab34*/ 	.word	0x00000020
        /*ab38*/ 	.short	0x0100
        /*ab3a*/ 	.byte	0x08
	.zero		1


	//   ....[4]....
        /*ab3c*/ 	.word	0x00000360
        /*ab40*/ 	.word	0x000000ff
        /*ab44*/ 	.word	0x00000010
        /*ab48*/ 	.short	0x0100
        /*ab4a*/ 	.byte	0x08
	.zero		1


	//   ....[5]....
        /*ab4c*/ 	.word	0x00000370
        /*ab50*/ 	.word	0x000000ff
        /*ab54*/ 	.word	0x00000028
        /*ab58*/ 	.short	0x0100
        /*ab5a*/ 	.byte	0x08
	.zero		1


	//   ....[6]....
        /*ab5c*/ 	.word	0x00000750
        /*ab60*/ 	.word	0x000000ff
        /*ab64*/ 	.word	0x00000040
        /*ab68*/ 	.short	0x0100
        /*ab6a*/ 	.byte	0x06
	.zero		1


	//   ....[7]....
        /*ab6c*/ 	.word	0x00000780
        /*ab70*/ 	.word	0x000000ff
        /*ab74*/ 	.word	0x00000048
        /*ab78*/ 	.short	0x0100
        /*ab7a*/ 	.byte	0x06
	.zero		1


	//   ....[8]....
        /*ab7c*/ 	.word	0x00001680
        /*ab80*/ 	.word	0x00000004
        /*ab84*/ 	.word	0x00000000
        /*ab88*/ 	.short	0x010a
        /*ab8a*/ 	.byte	0x3f
	.zero		1


	//   ....[9]....
        /*ab8c*/ 	.word	0x000016c0
        /*ab90*/ 	.word	0x00000004
        /*ab94*/ 	.word	0x00000000
        /*ab98*/ 	.short	0x010a
        /*ab9a*/ 	.byte	0x3f
	.zero		1


	//   ....[10]....
        /*ab9c*/ 	.word	0x00010cc0
        /*aba0*/ 	.word	0x00000003
        /*aba4*/ 	.word	0x00000000
        /*aba8*/ 	.short	0x010a
        /*abaa*/ 	.byte	0x3f
	.zero		1


	//   ....[11]....
        /*abac*/ 	.word	0x00010d00
        /*abb0*/ 	.word	0x00000003
        /*abb4*/ 	.word	0x00000000
        /*abb8*/ 	.short	0x010a
        /*abba*/ 	.byte	0x3f
	.zero		1


	//   ....[12]....
        /*abbc*/ 	.word	0x00020d80
        /*abc0*/ 	.word	0x00000003
        /*abc4*/ 	.word	0x00000000
        /*abc8*/ 	.short	0x0101
        /*abca*/ 	.byte	0x3f
	.zero		1


	//   ....[13]....
        /*abcc*/ 	.word	0x00020fb0
        /*abd0*/ 	.word	0x00000000
        /*abd4*/ 	.word	0x00000000
        /*abd8*/ 	.short	0x0101
        /*abda*/ 	.byte	0x3f
	.zero		1


	//   ....[14]....
        /*abdc*/ 	.word	0x00032390
        /*abe0*/ 	.word	0x0000000c
        /*abe4*/ 	.word	0x00000018
        /*abe8*/ 	.short	0x010a
        /*abea*/ 	.byte	0x3f
	.zero		1


	//   ....[15]....
        /*abec*/ 	.word	0x00032950
        /*abf0*/ 	.word	0x00000002
        /*abf4*/ 	.word	0x00000048
        /*abf8*/ 	.short	0x0101
        /*abfa*/ 	.byte	0x3f
	.zero		1


	//   ....[16]....
        /*abfc*/ 	.word	0x00033150
        /*ac00*/ 	.word	0x00000004
        /*ac04*/ 	.word	0x00000000
        /*ac08*/ 	.short	0x010a
        /*ac0a*/ 	.byte	0x3f
	.zero		1


	//   ....[17]....
        /*ac0c*/ 	.word	0x000331e0
        /*ac10*/ 	.word	0x00000003
        /*ac14*/ 	.word	0x00000000
        /*ac18*/ 	.short	0x010a
        /*ac1a*/ 	.byte	0x3f
	.zero		1


	//   ....[18]....
        /*ac1c*/ 	.word	0x00033270
        /*ac20*/ 	.word	0x00000003
        /*ac24*/ 	.word	0x00000000
        /*ac28*/ 	.short	0x010a
        /*ac2a*/ 	.byte	0x3f
	.zero		1


	//   ....[19]....
        /*ac2c*/ 	.word	0x000332d0
        /*ac30*/ 	.word	0x00000004
        /*ac34*/ 	.word	0x00000000
        /*ac38*/ 	.short	0x010a
        /*ac3a*/ 	.byte	0x3f
	.zero		1


	//   ....[20]....
        /*ac3c*/ 	.word	0x00033320
        /*ac40*/ 	.word	0x00000003
        /*ac44*/ 	.word	0x00000000
        /*ac48*/ 	.short	0x010a
        /*ac4a*/ 	.byte	0x3f
	.zero		1


	//   ....[21]....
        /*ac4c*/ 	.word	0x000333f0
        /*ac50*/ 	.word	0x0000000c
        /*ac54*/ 	.word	0x00000018
        /*ac58*/ 	.short	0x010a
        /*ac5a*/ 	.byte	0x3f
	.zero		1


	//   ....[22]....
        /*ac5c*/ 	.word	0x000334c0
        /*ac60*/ 	.word	0x00000004
        /*ac64*/ 	.word	0x00000000
        /*ac68*/ 	.short	0x010a
        /*ac6a*/ 	.byte	0x3f
	.zero		1


	//   ....[23]....
        /*ac6c*/ 	.word	0x00033510
        /*ac70*/ 	.word	0x00000003
        /*ac74*/ 	.word	0x00000000
        /*ac78*/ 	.short	0x010a
        /*ac7a*/ 	.byte	0x3f
	.zero		1


	//----- nvinfo : EIATTR_NUM_MBARRIERS
	.align		4
.L_37:
        /*ac7c*/ 	.byte	0x03, 0x38
        /*ac7e*/ 	.short	0x0008


	//----- nvinfo : EIATTR_EXIT_INSTR_OFFSETS
	.align		4
        /*ac80*/ 	.byte	0x04, 0x1c
        /*ac82*/ 	.short	(.L_39 - .L_38)


	//   ....[0]....
.L_38:
        /*ac84*/ 	.word	0x00000a80


	//   ....[1]....
        /*ac88*/ 	.word	0x00001310


	//   ....[2]....
        /*ac8c*/ 	.word	0x00031920


	//   ....[3]....
        /*ac90*/ 	.word	0x00031f40


	//   ....[4]....
        /*ac94*/ 	.word	0x000332c0


	//----- nvinfo : EIATTR_MAX_THREADS
	.align		4
.L_39:
        /*ac98*/ 	.byte	0x04, 0x05
        /*ac9a*/ 	.short	(.L_41 - .L_40)
.L_40:
        /*ac9c*/ 	.word	0x00000180
        /*aca0*/ 	.word	0x00000001
        /*aca4*/ 	.word	0x00000001


	//----- nvinfo : EIATTR_CRS_STACK_SIZE
	.align		4
.L_41:
        /*aca8*/ 	.byte	0x04, 0x1e
        /*acaa*/ 	.short	(.L_43 - .L_42)
.L_42:
        /*acac*/ 	.word	0x00000000


	//----- nvinfo : EIATTR_CBANK_PARAM_SIZE
	.align		4
.L_43:
        /*acb0*/ 	.byte	0x03, 0x19
        /*acb2*/ 	.short	0x0470


	//----- nvinfo : EIATTR_PARAM_CBANK
	.align		4
        /*acb4*/ 	.byte	0x04, 0x0a
        /*acb6*/ 	.short	(.L_45 - .L_44)
	.align		4
.L_44:
        /*acb8*/ 	.word	index@(.nv.constant0._ZN7cutlass13device_kernelINS_4gemm6kernel13GemmUniversalIN4cute5tupleIJiiiiEEENS1_10collective13CollectiveMmaINS1_34MainloopSm90TmaGmmaWarpSpecializedILi3ENS5_IJNS4_1CILi2EEESB_NSA_ILi1EEEEEENS1_35KernelTmaWarpSpecializedCooperativeEEENS5_IJNSA_ILi256EEESG_NSA_ILi128EEEEEENS_10tfloat32_tENS5_IJlSC_lEEESJ_SK_NS4_8TiledMMAINS4_8MMA_AtomIJNS4_4SM904GMMA30MMA_64x256x8_F32TF32TF32_SS_TNILNSO_7ScaleInE1ELSQ_1EEEEEENS4_6LayoutINS5_IJSB_SC_SC_EEENS5_IJSC_NSA_ILi0EEESV_EEEEENS5_IJNS4_10UnderscoreESY_SY_EEEEENS4_23SM90_TMA_LOAD_MULTICASTENS4_14ComposedLayoutINS4_7SwizzleILi3ELi4ELi3EEENS4_18smem_ptr_flag_bitsILi32EEENST_INS5_IJNSA_ILi8EEENSA_ILi32EEEEEENS5_IJS18_SC_EEEEEEEvNS4_8identityES11_S1C_vS1D_EENS_8epilogue10collective6detail29Sm90TmaWarpSpecializedAdapterINS1G_15DefaultEpilogueISJ_SK_SK_NS1F_6thread17LinearCombinationISJ_Li1EffLNS1K_9ScaleType4KindE0ELNS_15FloatRoundStyleE2ESJ_EENS1_15EpilogueDefaultEEEEEvvEEEEvNT_6ParamsE)
        /*acbc*/ 	.short	0x0210
        /*acbe*/ 	.short	0x0470


	//----- nvinfo : EIATTR_SW_WAR
	.align		4
.L_45:
        /*acc0*/ 	.byte	0x04, 0x36
        /*acc2*/ 	.short	(.L_47 - .L_46)
.L_46:
        /*acc4*/ 	.word	0x00000008
.L_47:


//--------------------- .nv.callgraph             --------------------------
	.section	.nv.callgraph,"",@"SHT_CUDA_CALLGRAPH"
	.align	4
	.sectionentsize	8
	.align		4
        /*0000*/ 	.word	0x00000000
	.align		4
        /*0004*/ 	.word	0xffffffff
	.align		4
        /*0008*/ 	.word	index@(_ZN7cutlass13device_kernelINS_4gemm6kernel13GemmUniversalIN4cute5tupleIJiiiiEEENS1_10collective13CollectiveMmaINS1_34MainloopSm90TmaGmmaWarpSpecializedILi3ENS5_IJNS4_1CILi2EEESB_NSA_ILi1EEEEEENS1_35KernelTmaWarpSpecializedCooperativeEEENS5_IJNSA_ILi256EEESG_NSA_ILi128EEEEEENS_10tfloat32_tENS5_IJlSC_lEEESJ_SK_NS4_8TiledMMAINS4_8MMA_AtomIJNS4_4SM904GMMA30MMA_64x256x8_F32TF32TF32_SS_TNILNSO_7ScaleInE1ELSQ_1EEEEEENS4_6LayoutINS5_IJSB_SC_SC_EEENS5_IJSC_NSA_ILi0EEESV_EEEEENS5_IJNS4_10UnderscoreESY_SY_EEEEENS4_23SM90_TMA_LOAD_MULTICASTENS4_14ComposedLayoutINS4_7SwizzleILi3ELi4ELi3EEENS4_18smem_ptr_flag_bitsILi32EEENST_INS5_IJNSA_ILi8EEENSA_ILi32EEEEEENS5_IJS18_SC_EEEEEEEvNS4_8identityES11_S1C_vS1D_EENS_8epilogue10collective6detail29Sm90TmaWarpSpecializedAdapterINS1G_15DefaultEpilogueISJ_SK_SK_NS1F_6thread17LinearCombinationISJ_Li1EffLNS1K_9ScaleType4KindE0ELNS_15FloatRoundStyleE2ESJ_EENS1_15EpilogueDefaultEEEEEvvEEEEvNT_6ParamsE)
	.align		4
        /*000c*/ 	.word	index@(__assertfail)
	.align		4
        /*0010*/ 	.word	0x00000000
	.align		4
        /*0014*/ 	.word	0xfffffffe
	.align		4
        /*0018*/ 	.word	0x00000000
	.align		4
        /*001c*/ 	.word	0xfffffffd
	.align		4
        /*0020*/ 	.word	0x00000000
	.align		4
        /*0024*/ 	.word	0xfffffffc


//--------------------- .nv.constant4             --------------------------
	.section	.nv.constant4,"a",@progbits
	.align	8
	.align		8
.nv.constant4:
        /*0000*/ 	.dword	__assertfail
	.align		8
        /*0008*/ 	.dword	__unnamed_1
	.align		8
        /*0010*/ 	.dword	_ZN39_INTERNAL_7a038d8a_4_k_cu_779676fd_66054cuda3std3__45__cpo5beginE
	.align		8
        /*0018*/ 	.dword	_ZN39_INTERNAL_7a038d8a_4_k_cu_779676fd_66054cuda3std3__45__cpo3endE
	.align		8
        /*0020*/ 	.dword	_ZN39_INTERNAL_7a038d8a_4_k_cu_779676fd_66054cuda3std3__45__cpo6cbeginE
	.align		8
        /*0028*/ 	.dword	_ZN39_INTERNAL_7a038d8a_4_k_cu_779676fd_66054cuda3std3__45__cpo4cendE
	.align		8
        /*0030*/ 	.dword	_ZN39_INTERNAL_7a038d8a_4_k_cu_779676fd_66054cuda3std3__441_GLOBAL__N__7a038d8a_4_k_cu_779676fd_66056ignoreE
	.align		8
        /*0038*/ 	.dword	_ZN39_INTERNAL_7a038d8a_4_k_cu_779676fd_66054cuda3std3__419piecewise_constructE
	.align		8
        /*0040*/ 	.dword	_ZN39_INTERNAL_7a038d8a_4_k_cu_779676fd_66054cuda3std3__48in_placeE
	.align		8
        /*0048*/ 	.dword	_ZN39_INTERNAL_7a038d8a_4_k_cu_779676fd_66054cuda3std6ranges3__45__cpo4swapE
	.align		8
        /*0050*/ 	.dword	_ZN39_INTERNAL_7a038d8a_4_k_cu_779676fd_66054cuda3std6ranges3__45__cpo9iter_moveE
	.align		8
        /*0058*/ 	.dword	_ZN39_INTERNAL_7a038d8a_4_k_cu_779676fd_66054cute7productE
	.align		8
        /*0060*/ 	.dword	_ZN39_INTERNAL_7a038d8a_4_k_cu_779676fd_66054cute1_E
	.align		8
        /*0068*/ 	.dword	$str$22
	.align		8
        /*0070*/ 	.dword	$str$23


//--------------------- .text._ZN7cutlass13device_kernelINS_4gemm6kernel13GemmUniversalIN4cute5tupleIJiiiiEEENS1_10collective13CollectiveMmaINS1_34MainloopSm90TmaGmmaWarpSpecializedILi3ENS5_IJNS4_1CILi2EEESB_NSA_ILi1EEEEEENS1_35KernelTmaWarpSpecializedCooperativeEEENS5_IJNSA_ILi256EEESG_NSA_ILi128EEEEEENS_10tfloat32_tENS5_IJlSC_lEEESJ_SK_NS4_8TiledMMAINS4_8MMA_AtomIJNS4_4SM904GMMA30MMA_64x256x8_F32TF32TF32_SS_TNILNSO_7ScaleInE1ELSQ_1EEEEEENS4_6LayoutINS5_IJSB_SC_SC_EEENS5_IJSC_NSA_ILi0EEESV_EEEEENS5_IJNS4_10UnderscoreESY_SY_EEEEENS4_23SM90_TMA_LOAD_MULTICASTENS4_14ComposedLayoutINS4_7SwizzleILi3ELi4ELi3EEENS4_18smem_ptr_flag_bitsILi32EEENST_INS5_IJNSA_ILi8EEENSA_ILi32EEEEEENS5_IJS18_SC_EEEEEEEvNS4_8identityES11_S1C_vS1D_EENS_8epilogue10collective6detail29Sm90TmaWarpSpecializedAdapterINS1G_15DefaultEpilogueISJ_SK_SK_NS1F_6thread17LinearCombinationISJ_Li1EffLNS1K_9ScaleType4KindE0ELNS_15FloatRoundStyleE2ESJ_EENS1_15EpilogueDefaultEEEEEvvEEEEvNT_6ParamsE --------------------------
	.section	.text._ZN7cutlass13device_kernelINS_4gemm6kernel13GemmUniversalIN4cute5tupleIJiiiiEEENS1_10collective13CollectiveMmaINS1_34MainloopSm90TmaGmmaWarpSpecializedILi3ENS5_IJNS4_1CILi2EEESB_NSA_ILi1EEEEEENS1_35KernelTmaWarpSpecializedCooperativeEEENS5_IJNSA_ILi256EEESG_NSA_ILi128EEEEEENS_10tfloat32_tENS5_IJlSC_lEEESJ_SK_NS4_8TiledMMAINS4_8MMA_AtomIJNS4_4SM904GMMA30MMA_64x256x8_F32TF32TF32_SS_TNILNSO_7ScaleInE1ELSQ_1EEEEEENS4_6LayoutINS5_IJSB_SC_SC_EEENS5_IJSC_NSA_ILi0EEESV_EEEEENS5_IJNS4_10UnderscoreESY_SY_EEEEENS4_23SM90_TMA_LOAD_MULTICASTENS4_14ComposedLayoutINS4_7SwizzleILi3ELi4ELi3EEENS4_18smem_ptr_flag_bitsILi32EEENST_INS5_IJNSA_ILi8EEENSA_ILi32EEEEEENS5_IJS18_SC_EEEEEEEvNS4_8identityES11_S1C_vS1D_EENS_8epilogue10collective6detail29Sm90TmaWarpSpecializedAdapterINS1G_15DefaultEpilogueISJ_SK_SK_NS1F_6thread17LinearCombinationISJ_Li1EffLNS1K_9ScaleType4KindE0ELNS_15FloatRoundStyleE2ESJ_EENS1_15EpilogueDefaultEEEEEvvEEEEvNT_6ParamsE,"ax",@progbits
	.align	128
.text._ZN7cutlass13device_kernelINS_4gemm6kernel13GemmUniversalIN4cute5tupleIJiiiiEEENS1_10collective13CollectiveMmaINS1_34MainloopSm90TmaGmmaWarpSpecializedILi3ENS5_IJNS4_1CILi2EEESB_NSA_ILi1EEEEEENS1_35KernelTmaWarpSpecializedCooperativeEEENS5_IJNSA_ILi256EEESG_NSA_ILi128EEEEEENS_10tfloat32_tENS5_IJlSC_lEEESJ_SK_NS4_8TiledMMAINS4_8MMA_AtomIJNS4_4SM904GMMA30MMA_64x256x8_F32TF32TF32_SS_TNILNSO_7ScaleInE1ELSQ_1EEEEEENS4_6LayoutINS5_IJSB_SC_SC_EEENS5_IJSC_NSA_ILi0EEESV_EEEEENS5_IJNS4_10UnderscoreESY_SY_EEEEENS4_23SM90_TMA_LOAD_MULTICASTENS4_14ComposedLayoutINS4_7SwizzleILi3ELi4ELi3EEENS4_18smem_ptr_flag_bitsILi32EEENST_INS5_IJNSA_ILi8EEENSA_ILi32EEEEEENS5_IJS18_SC_EEEEEEEvNS4_8identityES11_S1C_vS1D_EENS_8epilogue10collective6detail29Sm90TmaWarpSpecializedAdapterINS1G_15DefaultEpilogueISJ_SK_SK_NS1F_6thread17LinearCombinationISJ_Li1EffLNS1K_9ScaleType4KindE0ELNS_15FloatRoundStyleE2ESJ_EENS1_15EpilogueDefaultEEEEEvvEEEEvNT_6ParamsE:
        .type           _ZN7cutlass13device_kernelINS_4gemm6kernel13GemmUniversalIN4cute5tupleIJiiiiEEENS1_10collective13CollectiveMmaINS1_34MainloopSm90TmaGmmaWarpSpecializedILi3ENS5_IJNS4_1CILi2EEESB_NSA_ILi1EEEEEENS1_35KernelTmaWarpSpecializedCooperativeEEENS5_IJNSA_ILi256EEESG_NSA_ILi128EEEEEENS_10tfloat32_tENS5_IJlSC_lEEESJ_SK_NS4_8TiledMMAINS4_8MMA_AtomIJNS4_4SM904GMMA30MMA_64x256x8_F32TF32TF32_SS_TNILNSO_7ScaleInE1ELSQ_1EEEEEENS4_6LayoutINS5_IJSB_SC_SC_EEENS5_IJSC_NSA_ILi0EEESV_EEEEENS5_IJNS4_10UnderscoreESY_SY_EEEEENS4_23SM90_TMA_LOAD_MULTICASTENS4_14ComposedLayoutINS4_7SwizzleILi3ELi4ELi3EEENS4_18smem_ptr_flag_bitsILi32EEENST_INS5_IJNSA_ILi8EEENSA_ILi32EEEEEENS5_IJS18_SC_EEEEEEEvNS4_8identityES11_S1C_vS1D_EENS_8epilogue10collective6detail29Sm90TmaWarpSpecializedAdapterINS1G_15DefaultEpilogueISJ_SK_SK_NS1F_6thread17LinearCombinationISJ_Li1EffLNS1K_9ScaleType4KindE0ELNS_15FloatRoundStyleE2ESJ_EENS1_15EpilogueDefaultEEEEEvvEEEEvNT_6ParamsE,@function
        .size           _ZN7cutlass13device_kernelINS_4gemm6kernel13GemmUniversalIN4cute5tupleIJiiiiEEENS1_10collective13CollectiveMmaINS1_34MainloopSm90TmaGmmaWarpSpecializedILi3ENS5_IJNS4_1CILi2EEESB_NSA_ILi1EEEEEENS1_35KernelTmaWarpSpecializedCooperativeEEENS5_IJNSA_ILi256EEESG_NSA_ILi128EEEEEENS_10tfloat32_tENS5_IJlSC_lEEESJ_SK_NS4_8TiledMMAINS4_8MMA_AtomIJNS4_4SM904GMMA30MMA_64x256x8_F32TF32TF32_SS_TNILNSO_7ScaleInE1ELSQ_1EEEEEENS4_6LayoutINS5_IJSB_SC_SC_EEENS5_IJSC_NSA_ILi0EEESV_EEEEENS5_IJNS4_10UnderscoreESY_SY_EEEEENS4_23SM90_TMA_LOAD_MULTICASTENS4_14ComposedLayoutINS4_7SwizzleILi3ELi4ELi3EEENS4_18smem_ptr_flag_bitsILi32EEENST_INS5_IJNSA_ILi8EEENSA_ILi32EEEEEENS5_IJS18_SC_EEEEEEEvNS4_8identityES11_S1C_vS1D_EENS_8epilogue10collective6detail29Sm90TmaWarpSpecializedAdapterINS1G_15DefaultEpilogueISJ_SK_SK_NS1F_6thread17LinearCombinationISJ_Li1EffLNS1K_9ScaleType4KindE0ELNS_15FloatRoundStyleE2ESJ_EENS1_15EpilogueDefaultEEEEEvvEEEEvNT_6ParamsE,(.L_x_579 - _ZN7cutlass13device_kernelINS_4gemm6kernel13GemmUniversalIN4cute5tupleIJiiiiEEENS1_10collective13CollectiveMmaINS1_34MainloopSm90TmaGmmaWarpSpecializedILi3ENS5_IJNS4_1CILi2EEESB_NSA_ILi1EEEEEENS1_35KernelTmaWarpSpecializedCooperativeEEENS5_IJNSA_ILi256EEESG_NSA_ILi128EEEEEENS_10tfloat32_tENS5_IJlSC_lEEESJ_SK_NS4_8TiledMMAINS4_8MMA_AtomIJNS4_4SM904GMMA30MMA_64x256x8_F32TF32TF32_SS_TNILNSO_7ScaleInE1ELSQ_1EEEEEENS4_6LayoutINS5_IJSB_SC_SC_EEENS5_IJSC_NSA_ILi0EEESV_EEEEENS5_IJNS4_10UnderscoreESY_SY_EEEEENS4_23SM90_TMA_LOAD_MULTICASTENS4_14ComposedLayoutINS4_7SwizzleILi3ELi4ELi3EEENS4_18smem_ptr_flag_bitsILi32EEENST_INS5_IJNSA_ILi8EEENSA_ILi32EEEEEENS5_IJS18_SC_EEEEEEEvNS4_8identityES11_S1C_vS1D_EENS_8epilogue10collective6detail29Sm90TmaWarpSpecializedAdapterINS1G_15DefaultEpilogueISJ_SK_SK_NS1F_6thread17LinearCombinationISJ_Li1EffLNS1K_9ScaleType4KindE0ELNS_15FloatRoundStyleE2ESJ_EENS1_15EpilogueDefaultEEEEEvvEEEEvNT_6ParamsE)
        .other          _ZN7cutlass13device_kernelINS_4gemm6kernel13GemmUniversalIN4cute5tupleIJiiiiEEENS1_10collective13CollectiveMmaINS1_34MainloopSm90TmaGmmaWarpSpecializedILi3ENS5_IJNS4_1CILi2EEESB_NSA_ILi1EEEEEENS1_35KernelTmaWarpSpecializedCooperativeEEENS5_IJNSA_ILi256EEESG_NSA_ILi128EEEEEENS_10tfloat32_tENS5_IJlSC_lEEESJ_SK_NS4_8TiledMMAINS4_8MMA_AtomIJNS4_4SM904GMMA30MMA_64x256x8_F32TF32TF32_SS_TNILNSO_7ScaleInE1ELSQ_1EEEEEENS4_6LayoutINS5_IJSB_SC_SC_EEENS5_IJSC_NSA_ILi0EEESV_EEEEENS5_IJNS4_10UnderscoreESY_SY_EEEEENS4_23SM90_TMA_LOAD_MULTICASTENS4_14ComposedLayoutINS4_7SwizzleILi3ELi4ELi3EEENS4_18smem_ptr_flag_bitsILi32EEENST_INS5_IJNSA_ILi8EEENSA_ILi32EEEEEENS5_IJS18_SC_EEEEEEEvNS4_8identityES11_S1C_vS1D_EENS_8epilogue10collective6detail29Sm90TmaWarpSpecializedAdapterINS1G_15DefaultEpilogueISJ_SK_SK_NS1F_6thread17LinearCombinationISJ_Li1EffLNS1K_9ScaleType4KindE0ELNS_15FloatRoundStyleE2ESJ_EENS1_15EpilogueDefaultEEEEEvvEEEEvNT_6ParamsE,@"STO_CUDA_ENTRY STV_DEFAULT"
_ZN7cutlass13device_kernelINS_4gemm6kernel13GemmUniversalIN4cute5tupleIJiiiiEEENS1_10collective13CollectiveMmaINS1_34MainloopSm90TmaGmmaWarpSpecializedILi3ENS5_IJNS4_1CILi2EEESB_NSA_ILi1EEEEEENS1_35KernelTmaWarpSpecializedCooperativeEEENS5_IJNSA_ILi256EEESG_NSA_ILi128EEEEEENS_10tfloat32_tENS5_IJlSC_lEEESJ_SK_NS4_8TiledMMAINS4_8MMA_AtomIJNS4_4SM904GMMA30MMA_64x256x8_F32TF32TF32_SS_TNILNSO_7ScaleInE1ELSQ_1EEEEEENS4_6LayoutINS5_IJSB_SC_SC_EEENS5_IJSC_NSA_ILi0EEESV_EEEEENS5_IJNS4_10UnderscoreESY_SY_EEEEENS4_23SM90_TMA_LOAD_MULTICASTENS4_14ComposedLayoutINS4_7SwizzleILi3ELi4ELi3EEENS4_18smem_ptr_flag_bitsILi32EEENST_INS5_IJNSA_ILi8EEENSA_ILi32EEEEEENS5_IJS18_SC_EEEEEEEvNS4_8identityES11_S1C_vS1D_EENS_8epilogue10collective6detail29Sm90TmaWarpSpecializedAdapterINS1G_15DefaultEpilogueISJ_SK_SK_NS1F_6thread17LinearCombinationISJ_Li1EffLNS1K_9ScaleType4KindE0ELNS_15FloatRoundStyleE2ESJ_EENS1_15EpilogueDefaultEEEEEvvEEEEvNT_6ParamsE:
[----:B------:R-:W0:Y:S02]  /*0000*/  LDC R1, c[0x0][0x28] ;  /* 0x00000a00ff017b82 */ /* 0x000e240000000800 */
[----:B0-----:R-:W-:Y:S01]  /*0010*/  VIADD R1, R1, 0xffffe828 ;  /* 0xffffe82801017836 */ /* 0x001fe20000000000 */
[----:B------:R-:W0:Y:S01]  /*0020*/  S2R R4, SR_TID.X ;  /* 0x0000000000047919 */ /* 0x000e220000002100 */
[----:B------:R-:W-:Y:S01]  /*0030*/  ELECT P0, URZ, PT ;  /* 0x00000000003f782f */ /* 0x000fe20003800000 */
[----:B------:R-:W-:Y:S01]  /*0040*/  BSSY B0, `(.L_x_0) ;  /* 0x0000015000007945 */ /* 0x000fe20003800000 */
[--C-:B0-----:R-:W-:Y:S02]  /*0050*/  SHF.R.U32.HI R0, RZ, 0x5, R4.reuse ;  /* 0x00000005ff007819 */ /* 0x101fe40000011604 */
[----:B------:R-:W-:-:S03]  /*0060*/  SHF.R.U32.HI R2, RZ, 0x7, R4 ;  /* 0x00000007ff027819 */ /* 0x000fc60000011604 */
[----:B------:R-:W0:Y:S04]  /*0070*/  SHFL.IDX PT, R3, R0, RZ, 0x1f ;  /* 0x00001fff00037589 */ /* 0x000e2800000e0000 */
[----:B------:R-:W1:Y:S01]  /*0080*/  SHFL.IDX PT, R2, R2, RZ, 0x1f ;  /* 0x00001fff02027589 */ /* 0x000e6200000e0000 */
[----:B0-----:R-:W-:Y:S02]  /*0090*/  R2UR UR9, R3 ;  /* 0x00000000030972ca */ /* 0x001fe400000e0000 */
[----:B-1----:R-:W-:-:S11]  /*00a0*/  R2UR UR5, R2 ;  /* 0x00000000020572ca */ /* 0x002fd600000e0000 */
[----:B------:R-:W-:Y:S02]  /*00b0*/  USHF.R.S32.HI UR4, URZ, 0x1f, UR9 ;  /* 0x0000001f3f047899 */ /* 0x000fe40008011409 */
[----:B------:R-:W-:Y:S02]  /*00c0*/  ISETP.NE.OR P0, PT, RZ, UR9, !P0 ;  /* 0x00000009ff007c0c */ /* 0x000fe4000c705670 */
[----:B------:R-:W-:-:S04]  /*00d0*/  ULEA.HI UR4, UR4, UR9, URZ, 0x2 ;  /* 0x0000000904047291 */ /* 0x000fc8000f8f103f */
[----:B------:R-:W-:-:S04]  /*00e0*/  ULOP3.LUT UR4, UR4, 0xfffffffc, URZ, 0xc0, !UPT ;  /* 0xfffffffc04047892 */ /* 0x000fc8000f8ec03f */
[----:B------:R-:W-:-:S03]  /*00f0*/  UIADD3 UR9, UR9, -UR4, URZ ;  /* 0x8000000409097290 */ /* 0x000fc6000fffe03f */
[----:B------:R-:W-:Y:S09]  /*0100*/  @P0 BRA `(.L_x_1) ;  /* 0x0000000000200947 */ /* 0x000ff20003800000 */
[----:B------:R-:W-:Y:S02]  /*0110*/  ULDC.64 UR6, c[0x0][0x198] ;  /* 0x0000660000067ab9 */ /* 0x000fe40000000a00 */
[----:B------:R-:W-:Y:S02]  /*0120*/  UIADD3 UR10, UP0, UR6, 0xf0, URZ ;  /* 0x000000f0060a7890 */ /* 0x000fe4000ff1e03f */
[----:B------:R-:W-:Y:S02]  /*0130*/  UIADD3 UR6, UP1, UR6, 0x1f0, URZ ;  /* 0x000001f006067890 */ /* 0x000fe4000ff3e03f */
[----:B------:R-:W-:Y:S02]  /*0140*/  UIADD3.X UR11, URZ, UR7, URZ, UP0, !UPT ;  /* 0x000000073f0b7290 */ /* 0x000fe400087fe43f */
[----:B------:R-:W-:-:S07]  /*0150*/  UIADD3.X UR7, URZ, UR7, URZ, UP1, !UPT ;  /* 0x000000073f077290 */ /* 0x000fce0008ffe43f */
[----:B------:R0:W-:Y:S02]  /*0160*/  UTMACCTL.PF [UR10] ;  /* 0x000000000a0079b9 */ /* 0x0001e40008040000 */
[----:B------:R0:W-:Y:S02]  /*0170*/  UTMACCTL.PF [UR6] ;  /* 0x00000000060079b9 */ /* 0x0001e40008040000 */
[----:B0-----:R-:W-:Y:S01]  /*0180*/  NOP ;  /* 0x0000000000007918 */ /* 0x001fe20000000000 */
.L_x_1:
[----:B------:R-:W-:Y:S05]  /*0190*/  BSYNC B0 ;  /* 0x0000000000007941 */ /* 0x000fea0003800000 */
.L_x_0:
[----:B------:R-:W0:Y:S01]  /*01a0*/  SHFL.IDX PT, R2, R0, RZ, 0x1f ;  /* 0x00001fff00027589 */ /* 0x000e2200000e0000 */
[----:B------:R-:W-:Y:S01]  /*01b0*/  UISETP.NE.AND UP0, UPT, UR9, 0x3, UPT ;  /* 0x000000030900788c */ /* 0x000fe2000bf05270 */
[----:B------:R-:W-:Y:S01]  /*01c0*/  ISETP.NE.AND P1, PT, RZ, UR5, PT ;  /* 0x00000005ff007c0c */ /* 0x000fe2000bf25270 */
[----:B------:R-:W-:Y:S02]  /*01d0*/  UIADD3 UR16, UR5, -0x1, URZ ;  /* 0xffffffff05107890 */ /* 0x000fe4000fffe03f */
[----:B------:R-:W-:Y:S02]  /*01e0*/  UISETP.EQ.OR UP0, UPT, UR9, URZ, !UP0 ;  /* 0x0000003f0900728c */ /* 0x000fe4000c702670 */
[----:B------:R-:W-:Y:S02]  /*01f0*/  UISETP.GE.U32.AND UP1, UPT, UR16, 0x2, UPT ;  /* 0x000000021000788c */ /* 0x000fe4000bf26070 */
[----:B------:R-:W-:-:S04]  /*0200*/  UISETP.EQ.AND UP0, UPT, UR5, URZ, UP0 ;  /* 0x0000003f0500728c */ /* 0x000fc80008702270 */
[----:B------:R-:W-:-:S04]  /*0210*/  USEL UR37, URZ, 0x1, !UP0 ;  /* 0x000000013f257887 */ /* 0x000fc8000c000000 */
[----:B------:R-:W-:Y:S01]  /*0220*/  USEL UR37, UR37, 0x2, UP1 ;  /* 0x0000000225257887 */ /* 0x000fe20008800000 */
[----:B0-----:R-:W-:-:S13]  /*0230*/  ISETP.NE.AND P0, PT, R2, RZ, PT ;  /* 0x000000ff0200720c */ /* 0x001fda0003f05270 */
[----:B------:R-:W-:Y:S05]  /*0240*/  @P0 BRA `(.L_x_2) ;  /* 0x0000000000500947 */ /* 0x000fea0003800000 */
[----:B------:R-:W0:Y:S01]  /*0250*/  S2UR UR8, SR_CgaCtaId ;  /* 0x00000000000879c3 */ /* 0x000e220000008800 */
[----:B------:R-:W-:Y:S01]  /*0260*/  UMOV UR4, 0x400 ;  /* 0x0000040000047882 */ /* 0x000fe20000000000 */
[----:B------:R-:W-:Y:S01]  /*0270*/  UMOV UR5, 0x1 ;  /* 0x0000000100057882 */ /* 0x000fe20000000000 */
[----:B------:R-:W-:Y:S01]  /*0280*/  UMOV UR6, 0x6 ;  /* 0x0000000600067882 */ /* 0x000fe20000000000 */
[----:B------:R-:W-:Y:S01]  /*0290*/  ELECT P0, URZ, PT ;  /* 0x00000000003f782f */ /* 0x000fe20003800000 */
[----:B------:R-:W-:-:S04]  /*02a0*/  UIADD3 UR6, -UR6, 0x100000, URZ ;  /* 0x0010000006067890 */ /* 0x000fc8000fffe13f */
[----:B------:R-:W-:Y:S02]  /*02b0*/  USHF.L.U32 UR7, UR6, 0xb, URZ ;  /* 0x0000000b06077899 */ /* 0x000fe4000800063f */
[----:B------:R-:W-:Y:S02]  /*02c0*/  USHF.L.U32 UR6, UR6, 0x1, URZ ;  /* 0x0000000106067899 */ /* 0x000fe4000800063f */
[----:B0-----:R-:W-:Y:S02]  /*02d0*/  ULEA UR8, UR8, UR4, 0x18 ;  /* 0x0000000408087291 */ /* 0x001fe4000f8ec03f */
[----:B------:R-:W-:-:S04]  /*02e0*/  UIADD3 UR4, -UR5, 0x100000, URZ ;  /* 0x0010000005047890 */ /* 0x000fc8000fffe13f */
[----:B------:R-:W-:Y:S02]  /*02f0*/  USHF.L.U32 UR5, UR4, 0xb, URZ ;  /* 0x0000000b04057899 */ /* 0x000fe4000800063f */
[----:B------:R-:W-:Y:S01]  /*0300*/  USHF.L.U32 UR4, UR4, 0x1, URZ ;  /* 0x0000000104047899 */ /* 0x000fe2000800063f */
[----:B------:R-:W0:Y:S11]  /*0310*/  FENCE.VIEW.ASYNC.S ;  /* 0x00000000000073c6 */ /* 0x000e360000000000 */
[----:B0-----:R0:W1:Y:S01]  /*0320*/  SYNCS.EXCH.64 URZ, [UR8], UR4 ;  /* 0x00000004083f75b2 */ /* 0x0010620008000100 */
[----:B------:R0:W2:Y:S01]  /*0330*/  SYNCS.EXCH.64 URZ, [UR8+0x18], UR6 ;  /* 0x00001806083f75b2 */ /* 0x0000a20008000100 */
[----:B------:R0:W3:Y:S01]  /*0340*/  SYNCS.EXCH.64 URZ, [UR8+0x8], UR4 ;  /* 0x00000804083f75b2 */ /* 0x0000e20008000100 */
[----:B------:R0:W4:Y:S01]  /*0350*/  SYNCS.EXCH.64 URZ, [UR8+0x20], UR6 ;  /* 0x00002006083f75b2 */ /* 0x0001220008000100 */
[----:B------:R0:W0:Y:S01]  /*0360*/  SYNCS.EXCH.64 URZ, [UR8+0x10], UR4 ;  /* 0x00001004083f75b2 */ /* 0x0000220008000100 */
[----:B------:R0:W0:Y:S01]  /*0370*/  SYNCS.EXCH.64 URZ, [UR8+0x28], UR6 ;  /* 0x00002806083f75b2 */ /* 0x0000220008000100 */
[----:B------:R-:W-:Y:S01]  /*0380*/  NOP ;  /* 0x0000000000007918 */ /* 0x000fe20000000000 */
.L_x_2:
[----:B------:R-:W5:Y:S01]  /*0390*/  S2UR UR13, SR_CTAID.X ;  /* 0x00000000000d79c3 */ /* 0x000f620000002500 */
[----:B------:R-:W-:Y:S01]  /*03a0*/  SHF.R.S32.HI R3, RZ, 0x1f, R4 ;  /* 0x0000001fff037819 */ /* 0x000fe20000011404 */
[----:B------:R5:W1:Y:S01]  /*03b0*/  SHFL.IDX PT, R6, R0, RZ, 0x1f ;  /* 0x00001fff00067589 */ /* 0x000a6200000e0000 */
[----:B0-----:R-:W-:Y:S01]  /*03c0*/  ULDC UR4, c[0x0][0x150] ;  /* 0x0000540000047ab9 */ /* 0x001fe20000000800 */
[----:B------:R-:W-:Y:S02]  /*03d0*/  ELECT P0, URZ, PT ;  /* 0x00000000003f782f */ /* 0x000fe40003800000 */
[----:B------:R-:W-:Y:S01]  /*03e0*/  LEA.HI R3, R3, R4, RZ, 0x7 ;  /* 0x0000000403037211 */ /* 0x000fe200078f38ff */
[----:B------:R-:W-:Y:S01]  /*03f0*/  ULDC UR5, c[0x0][0x154] ;  /* 0x0000550000057ab9 */ /* 0x000fe20000000800 */
[----:B------:R-:W-:Y:S01]  /*0400*/  SHF.R.S32.HI R7, RZ, 0x1f, R2 ;  /* 0x0000001fff077819 */ /* 0x000fe20000011402 */
[----:B------:R-:W0:Y:S01]  /*0410*/  S2UR UR10, SR_CTAID.Y ;  /* 0x00000000000a79c3 */ /* 0x000e220000002600 */
[----:B------:R-:W-:Y:S01]  /*0420*/  LOP3.LUT R3, R3, 0xffffff80, RZ, 0xc0, !PT ;  /* 0xffffff8003037812 */ /* 0x000fe200078ec0ff */
[----:B------:R-:W-:Y:S01]  /*0430*/  ULDC UR8, c[0x0][0x144] ;  /* 0x0000510000087ab9 */ /* 0x000fe20000000800 */
[----:B------:R-:W-:Y:S01]  /*0440*/  LEA.HI R7, R7, R2, RZ, 0x2 ;  /* 0x0000000207077211 */ /* 0x000fe200078f10ff */
[----:B------:R-:W-:Y:S01]  /*0450*/  NOP ;  /* 0x0000000000007918 */ /* 0x000fe20000000000 */
[----:B------:R-:W-:Y:S01]  /*0460*/  NOP ;  /* 0x0000000000007918 */ /* 0x000fe20000000000 */
[----:B------:R-:W-:Y:S01]  /*0470*/  IMAD.IADD R3, R4, 0x1, -R3 ;  /* 0x0000000104037824 */ /* 0x000fe200078e0a03 */
[----:B------:R-:W-:Y:S01]  /*0480*/  LOP3.LUT R7, R7, 0x3ffffffc, RZ, 0xc0, !PT ;  /* 0x3ffffffc07077812 */ /* 0x000fe200078ec0ff */
[----:B------:R-:W-:Y:S01]  /*0490*/  ULDC UR11, c[0x0][0x148] ;  /* 0x00005200000b7ab9 */ /* 0x000fe20000000800 */
[----:B------:R-:W-:-:S02]  /*04a0*/  IMAD.MOV.U32 R17, RZ, RZ, 0x1 ;  /* 0x00000001ff117424 */ /* 0x000fc400078e00ff */
[----:B------:R-:W-:Y:S01]  /*04b0*/  SHF.R.S32.HI R4, RZ, 0x1f, R3 ;  /* 0x0000001fff047819 */ /* 0x000fe20000011403 */
[----:B------:R-:W-:-:S03]  /*04c0*/  IMAD.IADD R2, R2, 0x1, -R7 ;  /* 0x0000000102027824 */ /* 0x000fc600078e0a07 */
[----:B------:R-:W-:Y:S02]  /*04d0*/  LEA.HI R4, R4, R3, RZ, 0x3 ;  /* 0x0000000304047211 */ /* 0x000fe400078f18ff */
[----:B-----5:R-:W-:Y:S02]  /*04e0*/  I2FP.F32.U32 R5, UR13 ;  /* 0x0000000d00057c45 */ /* 0x020fe40008201000 */
[--C-:B------:R-:W-:Y:S02]  /*04f0*/  SHF.R.S32.HI R0, RZ, 0x3, R4.reuse ;  /* 0x00000003ff007819 */ /* 0x100fe40000011404 */
[----:B-1----:R-:W-:Y:S01]  /*0500*/  ISETP.NE.OR P0, PT, R6, RZ, !P0 ;  /* 0x000000ff0600720c */ /* 0x002fe20004705670 */
[----:B------:R-:W-:Y:S01]  /*0510*/  FMUL R8, R5, UR4 ;  /* 0x0000000405087c20 */ /* 0x000fe20008400000 */
[----:B------:R-:W-:-:S04]  /*0520*/  SHF.R.S32.HI R5, RZ, 0x1f, R4 ;  /* 0x0000001fff057819 */ /* 0x000fc80000011404 */
[----:B------:R-:W-:Y:S01]  /*0530*/  LEA.HI R5, R5, R0, RZ, 0x2 ;  /* 0x0000000005057211 */ /* 0x000fe200078f10ff */
[----:B------:R-:W1:Y:S03]  /*0540*/  F2I.U32.TRUNC.NTZ R8, R8 ;  /* 0x0000000800087305 */ /* 0x000e66000020f000 */
[----:B------:R-:W-:-:S03]  /*0550*/  LOP3.LUT R5, R5, 0xfffffffc, RZ, 0xc0, !PT ;  /* 0xfffffffc05057812 */ /* 0x000fc600078ec0ff */
[----:B------:R-:W-:Y:S01]  /*0560*/  VOTEU.ALL UP0, P0 ;  /* 0x00000000003f7886 */ /* 0x000fe20000000000 */
[----:B------:R-:W-:Y:S01]  /*0570*/  IADD3 R5, R0, -R5, RZ ;  /* 0x8000000500057210 */ /* 0x000fe20007ffe0ff */
[----:B------:R-:W-:Y:S01]  /*0580*/  VOTEU.ALL UP1, P0 ;  /* 0x00000000003f7886 */ /* 0x000fe20000020000 */
[----:B0-----:R-:W-:Y:S02]  /*0590*/  I2FP.F32.U32 R0, UR10 ;  /* 0x0000000a00007c45 */ /* 0x001fe40008201000 */
[----:B------:R-:W0:Y:S01]  /*05a0*/  @!UP0 S2UR UR7, SR_CgaCtaId ;  /* 0x00000000000789c3 */ /* 0x000e220000008800 */
[----:B------:R-:W-:Y:S01]  /*05b0*/  IMAD R2, R2, 0x4, R5 ;  /* 0x0000000402027824 */ /* 0x000fe200078e0205 */
[----:B------:R-:W-:Y:S01]  /*05c0*/  @!UP0 UMOV UR6, 0x400 ;  /* 0x0000040000068882 */ /* 0x000fe20000000000 */
[----:B------:R-:W-:Y:S01]  /*05d0*/  FMUL R4, R0, UR5 ;  /* 0x0000000500047c20 */ /* 0x000fe20008400000 */
[----:B-1----:R-:W-:Y:S02]  /*05e0*/  R2UR UR4, R8 ;  /* 0x00000000080472ca */ /* 0x002fe400000e0000 */
[----:B------:R-:W-:-:S03]  /*05f0*/  LEA.HI R0, R2, R2, RZ, 0x1 ;  /* 0x0000000202007211 */ /* 0x000fc600078f08ff */
[----:B------:R-:W1:Y:S01]  /*0600*/  F2I.U32.TRUNC.NTZ R4, R4 ;  /* 0x0000000400047305 */ /* 0x000e62000020f000 */
[----:B------:R-:W-:-:S04]  /*0610*/  LOP3.LUT R5, R0, 0xfffffffe, RZ, 0xc0, !PT ;  /* 0xfffffffe00057812 */ /* 0x000fc800078ec0ff */
[----:B------:R-:W-:-:S03]  /*0620*/  IADD3 R5, R2, -R5, RZ ;  /* 0x8000000502057210 */ /* 0x000fc60007ffe0ff */
[----:B------:R-:W-:-:S04]  /*0630*/  UIADD3 UR4, -UR4, URZ, URZ ;  /* 0x0000003f04047290 */ /* 0x000fc8000fffe13f */
[----:B------:R-:W-:Y:S01]  /*0640*/  UIMAD UR8, UR8, UR4, UR13 ;  /* 0x00000004080872a4 */ /* 0x000fe2000f8e020d */
[----:B-1----:R-:W-:Y:S02]  /*0650*/  R2UR UR12, R4 ;  /* 0x00000000040c72ca */ /* 0x002fe400000e0000 */
[----:B------:R-:W-:Y:S01]  /*0660*/  UMOV UR4, 0x20 ;  /* 0x0000002000047882 */ /* 0x000fe20000000000 */
[----:B------:R-:W1:Y:S02]  /*0670*/  LDC R4, c[0x0][0x140] ;  /* 0x00005000ff047b82 */ /* 0x000e640000000800 */
[----:B------:R-:W-:Y:S01]  /*0680*/  ISETP.NE.AND P3, PT, R5, UR8, PT ;  /* 0x0000000805007c0c */ /* 0x000fe2000bf65270 */
[----:B------:R-:W-:-:S04]  /*0690*/  @!UP0 UIADD3 UR4, -UR4, 0x100000, URZ ;  /* 0x0010000004048890 */ /* 0x000fc8000fffe13f */
[----:B------:R-:W-:Y:S02]  /*06a0*/  @!UP0 USHF.L.U32 UR5, UR4, 0xb, URZ ;  /* 0x0000000b04058899 */ /* 0x000fe4000800063f */
[----:B------:R-:W-:Y:S01]  /*06b0*/  @!UP0 USHF.L.U32 UR4, UR4, 0x1, URZ ;  /* 0x0000000104048899 */ /* 0x000fe2000800063f */
[C---:B------:R-:W-:Y:S01]  /*06c0*/  IMAD.SHL.U32 R5, R2.reuse, 0x4, RZ ;  /* 0x0000000402057824 */ /* 0x040fe200078e00ff */
[----:B0-----:R-:W-:Y:S01]  /*06d0*/  @!UP0 ULEA UR6, UR7, UR6, 0x18 ;  /* 0x0000000607068291 */ /* 0x001fe2000f8ec03f */
[----:B------:R-:W-:Y:S01]  /*06e0*/  VOTEU.ALL UP0, P0 ;  /* 0x00000000003f7886 */ /* 0x000fe20000000000 */
[----:B------:R-:W-:Y:S02]  /*06f0*/  LOP3.LUT P0, RZ, R3, 0x7, RZ, 0xc0, !PT ;  /* 0x0000000703ff7812 */ /* 0x000fe4000780c0ff */
[----:B------:R-:W-:Y:S01]  /*0700*/  LOP3.LUT R152, R2, 0xc, R5, 0x78, !PT ;  /* 0x0000000c02987812 */ /* 0x000fe200078e7805 */
[----:B------:R-:W-:-:S03]  /*0710*/  UIADD3 UR12, -UR12, URZ, URZ ;  /* 0x0000003f0c0c7290 */ /* 0x000fc6000fffe13f */
[C---:B------:R-:W-:Y:S02]  /*0720*/  ISETP.LT.U32.AND P0, PT, R152.reuse, 0x4, !P0 ;  /* 0x000000049800780c */ /* 0x040fe40004701070 */
[----:B------:R-:W-:Y:S01]  /*0730*/  @P3 LEA.HI R0, R152, R152, RZ, 0x1 ;  /* 0x0000009898003211 */ /* 0x000fe200078f08ff */
[----:B------:R-:W0:Y:S02]  /*0740*/  FENCE.VIEW.ASYNC.S ;  /* 0x00000000000073c6 */ /* 0x000e240000000000 */
[----:B0-----:R-:W0:Y:S01]  /*0750*/  @!UP0 SYNCS.EXCH.64 URZ, [UR6+0x40], UR4 ;  /* 0x00004004063f85b2 */ /* 0x001e220008000100 */
[----:B------:R-:W-:Y:S02]  /*0760*/  @P3 SHF.R.S32.HI R0, RZ, 0x1, R0 ;  /* 0x00000001ff003819 */ /* 0x000fe40000011400 */
[----:B-1----:R-:W-:Y:S01]  /*0770*/  ISETP.EQ.U32.AND P2, PT, R4, 0x1, PT ;  /* 0x000000010400780c */ /* 0x002fe20003f42070 */
[----:B------:R1:W0:Y:S01]  /*0780*/  @!UP1 SYNCS.EXCH.64 URZ, [UR6+0x48], UR4 ;  /* 0x00004804063f95b2 */ /* 0x0002220008000100 */
[----:B------:R-:W-:Y:S01]  /*0790*/  NOP ;  /* 0x0000000000007918 */ /* 0x000fe20000000000 */
[----:B-1----:R-:W-:-:S06]  /*07a0*/  UIMAD UR4, UR11, UR12, UR10 ;  /* 0x0000000c0b0472a4 */ /* 0x002fcc000f8e020a */
[----:B------:R-:W-:Y:S02]  /*07b0*/  @P3 ISETP.NE.AND P4, PT, R0, UR4, PT ;  /* 0x0000000400003c0c */ /* 0x000fe4000bf85270 */
[----:B------:R-:W-:Y:S02]  /*07c0*/  SEL R0, RZ, 0x1, !P0 ;  /* 0x00000001ff007807 */ /* 0x000fe40004000000 */
[----:B------:R-:W-:-:S04]  /*07d0*/  @P3 SEL R17, RZ, 0x1, P4 ;  /* 0x00000001ff113807 */ /* 0x000fc80002000000 */
[----:B------:R-:W-:Y:S01]  /*07e0*/  LOP3.LUT R17, R17, R0, RZ, 0xc0, !PT ;  /* 0x0000000011117212 */ /* 0x000fe200078ec0ff */
[----:B------:R-:W-:Y:S06]  /*07f0*/  @!P2 BRA `(.L_x_3) ;  /* 0x000000000008a947 */ /* 0x000fec0003800000 */
[----:B0-234-:R-:W-:Y:S01]  /*0800*/  UCGABAR_ARV ;  /* 0x00000000000079c7 */ /* 0x01dfe20008000000 */
[----:B------:R-:W-:Y:S05]  /*0810*/  BRA `(.L_x_4) ;  /* 0x0000000000047947 */ /* 0x000fea0003800000 */
.L_x_3:
[----:B0-234-:R-:W-:Y:S01]  /*0820*/  NOP ;  /* 0x0000000000007918 */ /* 0x01dfe20000000000 */
.L_x_4:
[----:B------:R-:W-:Y:S01]  /*0830*/  ULDC UR4, c[0x0][0x65c] ;  /* 0x0001970000047ab9 */ /* 0x000fe20000000800 */
[----:B------:R-:W-:Y:S01]  /*0840*/  UMOV UR5, URZ ;  /* 0x0000003f00057c82 */ /* 0x000fe20008000000 */
[----:B------:R-:W-:-:S03]  /*0850*/  UISETP.NE.AND UP0, UPT, UR4, 0x1, UPT ;  /* 0x000000010400788c */ /* 0x000fc6000bf05270 */
[----:B------:R-:W-:Y:S01]  /*0860*/  UMOV UR4, UR13 ;  /* 0x0000000d00047c82 */ /* 0x000fe20008000000 */
[----:B------:R-:W-:Y:S02]  /*0870*/  UP2UR UR38, UPR, URZ, 0x1 ;  /* 0x000000013f267883 */ /* 0x000fe40008000000 */
[----:B------:R-:W-:Y:S02]  /*0880*/  PLOP3.LUT P0, PT, PT, PT, UP0, 0x80, 0x0 ;  /* 0x000000000000781c */ /* 0x000fe40003f0f008 */
[----:B------:R-:W-:Y:S02]  /*0890*/  PLOP3.LUT P3, PT, PT, PT, UP0, 0x80, 0x0 ;  /* 0x000000000000781c */ /* 0x000fe40003f6f008 */
[----:B------:R-:W-:Y:S01]  /*08a0*/  PLOP3.LUT P5, PT, PT, PT, UP0, 0x80, 0x0 ;  /* 0x000000000000781c */ /* 0x000fe20003faf008 */
[----:B------:R-:W-:Y:S01]  /*08b0*/  @UP0 ULDC UR14, c[0x0][0x10] ;  /* 0x00000400000e0ab9 */ /* 0x000fe20000000800 */
[----:B------:R-:W-:Y:S01]  /*08c0*/  @UP0 UMOV UR6, UR10 ;  /* 0x0000000a00060c82 */ /* 0x000fe20008000000 */
[----:B------:R-:W-:Y:S01]  /*08d0*/  @UP0 UMOV UR7, URZ ;  /* 0x0000003f00070c82 */ /* 0x000fe20008000000 */
[----:B------:R-:W-:Y:S01]  /*08e0*/  PLOP3.LUT P4, PT, PT, PT, UP0, 0x80, 0x0 ;  /* 0x000000000000781c */ /* 0x000fe20003f8f008 */
[----:B------:R-:W-:-:S03]  /*08f0*/  @UP0 UIMAD.WIDE.U32 UR14, UR13, UR14, UR6 ;  /* 0x0000000e0d0e02a5 */ /* 0x000fc6000f8e0006 */
[----:B------:R-:W-:Y:S01]  /*0900*/  @!UP0 ULDC UR7, c[0x0][0xc] ;  /* 0x0000030000078ab9 */ /* 0x000fe20000000800 */
[----:B------:R-:W-:Y:S01]  /*0910*/  @UP0 UMOV UR6, URZ ;  /* 0x0000003f00060c82 */ /* 0x000fe20008000000 */
[----:B------:R-:W-:Y:S01]  /*0920*/  @!UP0 UIMAD.WIDE.U32 UR4, UR10, UR7, UR4 ;  /* 0x000000070a0482a5 */ /* 0x000fe2000f8e0004 */
[----:B------:R-:W-:Y:S01]  /*0930*/  MOV R2, UR14 ;  /* 0x0000000e00027c02 */ /* 0x000fe20008000f00 */
[----:B------:R-:W-:Y:S02]  /*0940*/  @UP0 UIADD3 UR6, UR15, UR6, URZ ;  /* 0x000000060f060290 */ /* 0x000fe4000fffe03f */
[----:B------:R-:W-:Y:S02]  /*0950*/  IMAD.U32 R3, RZ, RZ, UR15 ;  /* 0x0000000fff037e24 */ /* 0x000fe4000f8e00ff */
[----:B------:R-:W-:Y:S01]  /*0960*/  IMAD.U32 R5, RZ, RZ, UR5 ;  /* 0x00000005ff057e24 */ /* 0x000fe2000f8e00ff */
[----:B------:R-:W-:Y:S01]  /*0970*/  MOV R4, UR4 ;  /* 0x0000000400047c02 */ /* 0x000fe20008000f00 */
[----:B------:R-:W-:Y:S01]  /*0980*/  @P0 IMAD.MOV.U32 R7, RZ, RZ, R2 ;  /* 0x000000ffff070224 */ /* 0x000fe200078e0002 */
[----:B------:R-:W-:Y:S01]  /*0990*/  @P3 MOV R6, UR6 ;  /* 0x0000000600063c02 */ /* 0x000fe20008000f00 */
[----:B------:R-:W-:Y:S01]  /*09a0*/  IMAD.U32 R2, RZ, RZ, UR4 ;  /* 0x00000004ff027e24 */ /* 0x000fe2000f8e00ff */
[----:B------:R-:W-:Y:S01]  /*09b0*/  @!P5 MOV R6, R5 ;  /* 0x000000050006d202 */ /* 0x000fe20000000f00 */
[----:B------:R-:W-:-:S02]  /*09c0*/  IMAD.U32 R3, RZ, RZ, UR5 ;  /* 0x00000005ff037e24 */ /* 0x000fc4000f8e00ff */
[----:B------:R-:W-:Y:S02]  /*09d0*/  @!P4 IMAD.MOV.U32 R7, RZ, RZ, R2 ;  /* 0x000000ffff07c224 */ /* 0x000fe400078e0002 */
[----:B------:R0:W-:Y:S04]  /*09e0*/  STL [R1+0x200], R6 ;  /* 0x0002000601007387 */ /* 0x0001e80000100800 */
[----:B------:R0:W-:Y:S01]  /*09f0*/  STL [R1+0x204], R7 ;  /* 0x0002040701007387 */ /* 0x0001e20000100800 */
[----:B------:R-:W-:Y:S05]  /*0a00*/  @!P2 BRA `(.L_x_5) ;  /* 0x00000000000ca947 */ /* 0x000fea0003800000 */
[----:B------:R-:W-:Y:S01]  /*0a10*/  UCGABAR_WAIT ;  /* 0x0000000000007dc7 */ /* 0x000fe20008000000 */
[----:B------:R-:W-:Y:S01]  /*0a20*/  CCTL.IVALL ;  /* 0x00000000ff00798f */ /* 0x000fe20002000000 */
[----:B------:R-:W-:Y:S05]  /*0a30*/  BRA `(.L_x_6) ;  /* 0x0000000000047947 */ /* 0x000fea0003800000 */
.L_x_5:
[----:B------:R-:W-:Y:S06]  /*0a40*/  BAR.SYNC.DEFER_BLOCKING 0x0 ;  /* 0x0000000000007b1d */ /* 0x000fec0000010000 */
.L_x_6:
[----:B------:R-:W-:Y:S05]  /*0a50*/  @!P1 BRA `(.L_x_7) ;  /* 0x0000030c00b49947 */ /* 0x000fea0003800000 */
[----:B------:R-:W-:-:S06]  /*0a60*/  UISETP.GT.U32.AND UP0, UPT, UR16, 0x1, UPT ;  /* 0x000000011000788c */ /* 0x000fcc000bf04070 */
[----:B------:R-:W-:-:S13]  /*0a70*/  PLOP3.LUT P0, PT, PT, PT, UP0, 0x80, 0x0 ;  /* 0x000000000000781c */ /* 0x000fda0003f0f008 */
[----:B------:R-:W-:Y:S05]  /*0a80*/  @P0 EXIT ;  /* 0x000000000000094d */ /* 0x000fea0003800000 */
[----:B------:R-:W-:Y:S01]  /*0a90*/  ULDC.64 UR4, c[0x0][0x650] ;  /* 0x0001940000047ab9 */ /* 0x000fe20000000a00 */
[----:B------:R-:W-:Y:S01]  /*0aa0*/  UMOV UR40, 0xffffffff ;  /* 0xffffffff00287882 */ /* 0x000fe20000000000 */
[----:B------:R-:W-:Y:S01]  /*0ab0*/  ISETP.GE.U32.AND P0, PT, R7, UR4, PT ;  /* 0x0000000407007c0c */ /* 0x000fe2000bf06070 */
[----:B------:R-:W-:Y:S01]  /*0ac0*/  UMOV UR41, 0xffffffff ;  /* 0xffffffff00297882 */ /* 0x000fe20000000000 */
[----:B------:R-:W-:Y:S01]  /*0ad0*/  UMOV UR42, 0xffffffff ;  /* 0xffffffff002a7882 */ /* 0x000fe20000000000 */
[----:B------:R-:W-:Y:S02]  /*0ae0*/  PRMT R0, RZ, 0x7610, R0 ;  /* 0x00007610ff007816 */ /* 0x000fe40000000000 */
[----:B------:R-:W-:-:S13]  /*0af0*/  ISETP.GE.U32.AND.EX P0, PT, R6, UR5, PT, P0 ;  /* 0x0000000506007c0c */ /* 0x000fda000bf06100 */
[----:B------:R-:W-:Y:S05]  /*0b00*/  @P0 BRA `(.L_x_8) ;  /* 0x0000000400480947 */ /* 0x000fea0003800000 */
[----:B------:R-:W-:Y:S01]  /*0b10*/  ULDC.64 UR16, c[0x0][0x628] ;  /* 0x00018a0000107ab9 */ /* 0x000fe20000000a00 */
[C---:B------:R-:W-:Y:S01]  /*0b20*/  R2UR UR19, R7.reuse ;  /* 0x00000000071372ca */ /* 0x040fe200000e0000 */
[----:B------:R-:W-:Y:S01]  /*0b30*/  ULDC UR18, c[0x0][0x630] ;  /* 0x00018c0000127ab9 */ /* 0x000fe20000000800 */
[----:B------:R-:W-:Y:S02]  /*0b40*/  ISETP.NE.U32.AND P0, PT, RZ, UR16, PT ;  /* 0x00000010ff007c0c */ /* 0x000fe4000bf05070 */
[----:B------:R-:W-:Y:S02]  /*0b50*/  R2UR UR4, R7 ;  /* 0x00000000070472ca */ /* 0x000fe400000e0000 */
[----:B------:R-:W-:Y:S02]  /*0b60*/  ISETP.NE.AND.EX P0, PT, RZ, UR17, PT, P0 ;  /* 0x00000011ff007c0c */ /* 0x000fe4000bf05300 */
[----:B------:R-:W-:-:S11]  /*0b70*/  R2UR UR5, R6 ;  /* 0x00000000060572ca */ /* 0x000fd600000e0000 */
[----:B------:R-:W-:Y:S05]  /*0b80*/  @!P0 BRA `(.L_x_9) ;  /* 0x0000000000308947 */ /* 0x000fea0003800000 */
[----:B------:R-:W-:Y:S01]  /*0b90*/  R2UR UR4, R7 ;  /* 0x00000000070472ca */ /* 0x000fe200000e0000 */
[----:B------:R-:W-:Y:S01]  /*0ba0*/  ULDC UR9, c[0x0][0x634] ;  /* 0x00018d0000097ab9 */ /* 0x000fe20000000800 */
[----:B------:R-:W-:-:S11]  /*0bb0*/  R2UR UR13, R6 ;  /* 0x00000000060d72ca */ /* 0x000fd600000e0000 */
[----:B------:R-:W-:-:S04]  /*0bc0*/  UIADD3 UR9, UP0, UR4, UR9, URZ ;  /* 0x0000000904097290 */ /* 0x000fc8000ff1e03f */
[----:B------:R-:W-:-:S04]  /*0bd0*/  UIADD3.X UR13, URZ, UR13, URZ, UP0, !UPT ;  /* 0x0000000d3f0d7290 */ /* 0x000fc800087fe43f */
[----:B------:R-:W-:-:S04]  /*0be0*/  UIMAD.WIDE.U32 UR4, UR13, UR16, URZ ;  /* 0x000000100d0472a5 */ /* 0x000fc8000f8e003f */
[----:B------:R-:W-:Y:S02]  /*0bf0*/  UIMAD.WIDE.U32 UR6, UP0, UR9, UR17, UR4 ;  /* 0x00000011090672a5 */ /* 0x000fe4000f800004 */
[----:B------:R-:W-:Y:S02]  /*0c00*/  UIMAD.WIDE.U32 UR4, UR9, UR16, URZ ;  /* 0x00000010090472a5 */ /* 0x000fe4000f8e003f */
[----:B------:R-:W-:Y:S02]  /*0c10*/  UIADD3.X UR15, URZ, URZ, URZ, UP0, !UPT ;  /* 0x0000003f3f0f7290 */ /* 0x000fe400087fe43f */
[----:B------:R-:W-:Y:S01]  /*0c20*/  UIADD3 URZ, UP0, UR5, UR6, URZ ;  /* 0x00000006053f7290 */ /* 0x000fe2000ff1e03f */
[----:B------:R-:W-:-:S03]  /*0c30*/  UMOV UR14, UR7 ;  /* 0x00000007000e7c82 */ /* 0x000fc60008000000 */
[----:B------:R-:W-:-:S12]  /*0c40*/  UIMAD.WIDE.U32.X UR4, UR13, UR17, UR14, UP0 ;  /* 0x000000110d0472a5 */ /* 0x000fd800080e040e */
.L_x_9:
[----:B------:R-:W-:Y:S01]  /*0c50*/  USHF.R.U64 UR42, UR4, UR18, UR5 ;  /* 0x00000012042a7299 */ /* 0x000fe20008001205 */
[----:B------:R-:W-:Y:S01]  /*0c60*/  R2UR UR7, R6 ;  /* 0x00000000060772ca */ /* 0x000fe200000e0000 */
[----:B------:R-:W-:Y:S02]  /*0c70*/  USHF.R.U32.HI UR4, URZ, UR18, UR5 ;  /* 0x000000123f047299 */ /* 0x000fe40008011605 */
[----:B------:R-:W-:Y:S01]  /*0c80*/  UIADD3 UR5, UP0, URZ, -UR42, URZ ;  /* 0x8000002a3f057290 */ /* 0x000fe2000ff1e03f */
[----:B------:R-:W-:Y:S01]  /*0c90*/  ULDC.64 UR14, c[0x0][0x620] ;  /* 0x00018800000e7ab9 */ /* 0x000fe20000000a00 */
[----:B------:R-:W-:Y:S02]  /*0ca0*/  UMOV UR6, UR19 ;  /* 0x0000001300067c82 */ /* 0x000fe40008000000 */
[----:B------:R-:W-:Y:S01]  /*0cb0*/  UIADD3.X UR4, URZ, ~UR4, URZ, UP0, !UPT ;  /* 0x800000043f047290 */ /* 0x000fe200087fe43f */
[----:B------:R-:W-:Y:S01]  /*0cc0*/  ULDC UR9, c[0x0][0x618] ;  /* 0x0001860000097ab9 */ /* 0x000fe20000000800 */
[----:B------:R-:W-:-:S02]  /*0cd0*/  UIMAD UR12, UR11, UR12, UR10 ;  /* 0x0000000c0b0c72a4 */ /* 0x000fc4000f8e020a */
[----:B------:R-:W-:Y:S02]  /*0ce0*/  UIMAD UR4, UR4, UR14, URZ ;  /* 0x0000000e040472a4 */ /* 0x000fe4000f8e023f */
[----:B------:R-:W-:Y:S02]  /*0cf0*/  UIMAD.WIDE.U32 UR6, UR5, UR14, UR6 ;  /* 0x0000000e050672a5 */ /* 0x000fe4000f8e0006 */
[----:B------:R-:W-:Y:S01]  /*0d00*/  UIMAD UR4, UR5, UR15, UR4 ;  /* 0x0000000f050472a4 */ /* 0x000fe2000f8e0204 */
[----:B------:R-:W-:Y:S01]  /*0d10*/  ULDC UR10, c[0x0][0x608] ;  /* 0x00018200000a7ab9 */ /* 0x000fe20000000800 */
[----:B------:R-:W-:Y:S02]  /*0d20*/  ULDC UR18, c[0x0][0x658] ;  /* 0x0001960000127ab9 */ /* 0x000fe40000000800 */
[----:B------:R-:W-:Y:S01]  /*0d30*/  UIADD3 UR7, UR7, UR4, URZ ;  /* 0x0000000407077290 */ /* 0x000fe2000fffe03f */
[----:B------:R-:W-:Y:S02]  /*0d40*/  UMOV UR11, 0xffffffff ;  /* 0xffffffff000b7882 */ /* 0x000fe40000000000 */
[----:B------:R-:W-:Y:S01]  /*0d50*/  ULDC.64 UR4, c[0x0][0x640] ;  /* 0x0001900000047ab9 */ /* 0x000fe20000000a00 */
[----:B------:R-:W-:Y:S01]  /*0d60*/  USHF.R.U64 UR16, UR6, UR9, UR7 ;  /* 0x0000000906107299 */ /* 0x000fe20008001207 */
[----:B------:R-:W-:Y:S01]  /*0d70*/  ISETP.NE.U32.AND P0, PT, RZ, UR4, PT ;  /* 0x00000004ff007c0c */ /* 0x000fe2000bf05070 */
[----:B------:R-:W-:-:S02]  /*0d80*/  USHF.R.U32.HI UR7, URZ, UR9, UR7 ;  /* 0x000000093f077299 */ /* 0x000fc40008011607 */
[----:B------:R-:W-:Y:S01]  /*0d90*/  USHF.L.U32 UR6, UR11, UR18, URZ ;  /* 0x000000120b067299 */ /* 0x000fe2000800063f */
[----:B------:R-:W-:Y:S01]  /*0da0*/  ISETP.NE.AND.EX P0, PT, RZ, UR5, PT, P0 ;  /* 0x00000005ff007c0c */ /* 0x000fe2000bf05300 */
[----:B------:R-:W-:Y:S02]  /*0db0*/  USHF.R.U64 UR22, UR16, UR10, UR7 ;  /* 0x0000000a10167299 */ /* 0x000fe40008001207 */
[----:B------:R-:W-:Y:S02]  /*0dc0*/  USHF.R.U32.HI UR7, URZ, UR10, UR7 ;  /* 0x0000000a3f077299 */ /* 0x000fe40008011607 */
[----:B------:R-:W-:Y:S02]  /*0dd0*/  UISETP.NE.AND UP1, UPT, UR38, URZ, UPT ;  /* 0x0000003f2600728c */ /* 0x000fe4000bf25270 */
[----:B------:R-:W-:Y:S01]  /*0de0*/  USHF.R.U64 UR23, UR22, UR18, UR7 ;  /* 0x0000001216177299 */ /* 0x000fe20008001207 */
[----:B------:R-:W-:Y:S01]  /*0df0*/  ULDC UR17, c[0x0][0x600] ;  /* 0x0001800000117ab9 */ /* 0x000fe20000000800 */
[----:B------:R-:W-:-:S02]  /*0e00*/  ULOP3.LUT UR13, URZ, UR6, URZ, 0x33, !UPT ;  /* 0x000000063f0d7292 */ /* 0x000fc4000f8e333f */
[----:B------:R-:W-:Y:S02]  /*0e10*/  UIADD3 UR15, UR17, -0x1, URZ ;  /* 0xffffffff110f7890 */ /* 0x000fe4000fffe03f */
[----:B------:R-:W-:Y:S02]  /*0e20*/  USEL UR12, UR8, UR12, !UP1 ;  /* 0x0000000c080c7287 */ /* 0x000fe4000c800000 */
[----:B------:R-:W-:Y:S01]  /*0e30*/  USHF.R.U32.HI UR7, URZ, UR18, UR7 ;  /* 0x000000123f077299 */ /* 0x000fe20008011607 */
[----:B------:R-:W-:Y:S01]  /*0e40*/  ULDC UR19, c[0x0][0x648] ;  /* 0x0001920000137ab9 */ /* 0x000fe20000000800 */
[----:B------:R-:W-:Y:S01]  /*0e50*/  ULDC UR20, c[0x0][0x638] ;  /* 0x00018e0000147ab9 */ /* 0x000fe20000000800 */
[----:B------:R-:W-:Y:S01]  /*0e60*/  UMOV UR21, 0x1 ;  /* 0x0000000100157882 */ /* 0x000fe20000000000 */
[----:B------:R-:W-:Y:S01]  /*0e70*/  UMOV UR6, UR23 ;  /* 0x0000001700067c82 */ /* 0x000fe20008000000 */
[----:B------:R-:W-:Y:S07]  /*0e80*/  @!P0 BRA `(.L_x_10) ;  /* 0x0000000000308947 */ /* 0x000fee0003800000 */
[----:B------:R-:W-:Y:S02]  /*0e90*/  ULDC UR10, c[0x0][0x64c] ;  /* 0x00019300000a7ab9 */ /* 0x000fe40000000800 */
        /* <DEDUP_REMOVED lines=8> */
[----:B------:R-:W-:-:S07]  /*0f20*/  UIMAD.WIDE.U32.X UR4, UR14, UR5, UR10, UP0 ;  /* 0x000000050e0472a5 */ /* 0x000fce00080e040a */
[----:B------:R-:W-:Y:S01]  /*0f30*/  UMOV UR6, UR4 ;  /* 0x0000000400067c82 */ /* 0x000fe20008000000 */
[----:B------:R-:W-:-:S05]  /*0f40*/  UMOV UR7, UR5 ;  /* 0x0000000500077c82 */ /* 0x000fca0008000000 */
.L_x_10:
[----:B------:R-:W-:Y:S01]  /*0f50*/  USHF.R.U64 UR5, UR6, UR19, UR7 ;  /* 0x0000001306057299 */ /* 0x000fe20008001207 */
[----:B------:R-:W-:Y:S01]  /*0f60*/  IMAD.MOV.U32 R0, RZ, RZ, 0x1 ;  /* 0x00000001ff007424 */ /* 0x000fe200078e00ff */
[----:B------:R-:W-:Y:S02]  /*0f70*/  USHF.L.U32 UR4, UR21, UR18, URZ ;  /* 0x0000001215047299 */ /* 0x000fe4000800063f */
[----:B------:R-:W-:Y:S02]  /*0f80*/  ULOP3.LUT UR13, UR22, UR13, URZ, 0xc0, !UPT ;  /* 0x0000000d160d7292 */ /* 0x000fe4000f8ec03f */
[----:B------:R-:W-:Y:S02]  /*0f90*/  UIADD3 UR6, -UR5, URZ, URZ ;  /* 0x0000003f05067290 */ /* 0x000fe4000fffe13f */
[----:B------:R-:W-:Y:S02]  /*0fa0*/  UIMAD UR13, UR4, UR5, UR13 ;  /* 0x00000005040d72a4 */ /* 0x000fe4000f8e020d */
[----:B------:R-:W-:-:S02]  /*0fb0*/  ULOP3.LUT UR15, UR16, UR15, URZ, 0xc0, !UPT ;  /* 0x0000000f100f7292 */ /* 0x000fc4000f8ec03f */
[----:B------:R-:W-:Y:S01]  /*0fc0*/  UIMAD UR4, UR6, UR20, UR23 ;  /* 0x00000014060472a4 */ /* 0x000fe2000f8e0217 */
[----:B------:R-:W-:Y:S01]  /*0fd0*/  ULDC UR5, c[0x0][0x610] ;  /* 0x0001840000057ab9 */ /* 0x000fe20000000800 */
[----:B------:R-:W-:Y:S02]  /*0fe0*/  UISETP.NE.AND UP0, UPT, UR38, URZ, UPT ;  /* 0x0000003f2600728c */ /* 0x000fe4000bf05270 */
[----:B------:R-:W-:Y:S02]  /*0ff0*/  UIMAD UR12, UR13, UR5, UR12 ;  /* 0x000000050d0c72a4 */ /* 0x000fe4000f8e020c */
[----:B------:R-:W-:-:S04]  /*1000*/  UIMAD UR4, UR4, UR17, UR15 ;  /* 0x00000011040472a4 */ /* 0x000fc8000f8e020f */
[----:B------:R-:W-:Y:S02]  /*1010*/  USEL UR41, UR4, UR12, !UP0 ;  /* 0x0000000c04297287 */ /* 0x000fe4000c000000 */
[----:B------:R-:W-:-:S12]  /*1020*/  USEL UR40, UR12, UR4, !UP0 ;  /* 0x000000040c287287 */ /* 0x000fd8000c000000 */
.L_x_8:
[----:B------:R-:W-:-:S08]  /*1030*/  NOP ;  /* 0x0000000000007918 */ /* 0x000fd00000000000 */
[----:B------:R-:W1:Y:S02]  /*1040*/  USETMAXREG.TRY_ALLOC.CTAPOOL UP0, 0xf0 ;  /* 0x000000f0000079c8 */ /* 0x000e640008000600 */
[----:B-1----:R-:W-:-:S13]  /*1050*/  PLOP3.LUT P0, PT, PT, PT, UP0, 0x80, 0x0 ;  /* 0x000000000000781c */ /* 0x002fda0003f0f008 */
[----:B------:R-:W-:Y:S05]  /*1060*/  @!P0 BRA `(.L_x_8) ;  /* 0xfffffffc00f08947 */ /* 0x000fea000383ffff */
[----:B------:R-:W-:Y:S01]  /*1070*/  ULDC.64 UR4, c[0x0][0x598] ;  /* 0x0001660000047ab9 */ /* 0x000fe20000000a00 */
[----:B------:R-:W-:Y:S01]  /*1080*/  ULDC.64 UR44, c[0x0][0x208] ;  /* 0x00008200002c7ab9 */ /* 0x000fe20000000a00 */
[----:B------:R-:W-:-:S04]  /*1090*/  ISETP.NE.U32.AND P0, PT, RZ, UR4, PT ;  /* 0x00000004ff007c0c */ /* 0x000fc8000bf05070 */
[----:B------:R-:W-:-:S13]  /*10a0*/  ISETP.NE.AND.EX P0, PT, RZ, UR5, PT, P0 ;  /* 0x00000005ff007c0c */ /* 0x000fda000bf05300 */
[----:B------:R-:W-:Y:S05]  /*10b0*/  @!P0 BRA `(.L_x_11) ;  /* 0x00000000001c8947 */ /* 0x000fea0003800000 */
[----:B------:R-:W1:Y:S02]  /*10c0*/  LDC.64 R2, c[0x0][0x598] ;  /* 0x00016600ff027b82 */ /* 0x000e640000000a00 */
[----:B-1----:R-:W2:Y:S02]  /*10d0*/  LDG.E.64 R2, desc[UR44][R2.64] ;  /* 0x0000002c02027981 */ /* 0x002ea4000c1e1b00 */
[----:B--2---:R-:W-:-:S04]  /*10e0*/  ISETP.NE.U32.AND P0, PT, R2, RZ, PT ;  /* 0x000000ff0200720c */ /* 0x004fc80003f05070 */
[----:B------:R-:W-:-:S13]  /*10f0*/  ISETP.NE.AND.EX P0, PT, R3, RZ, PT, P0 ;  /* 0x000000ff0300720c */ /* 0x000fda0003f05300 */
[----:B------:R-:W-:Y:S05]  /*1100*/  @!P0 BRA `(.L_x_11) ;  /* 0x0000000000088947 */ /* 0x000fea0003800000 */
[----:B------:R1:W5:Y:S01]  /*1110*/  LD.E R2, desc[UR44][R2.64] ;  /* 0x0000002c02027980 */ /* 0x000362000c101900 */
[----:B------:R-:W-:Y:S05]  /*1120*/  BRA `(.L_x_12) ;  /* 0x0000000000247947 */ /* 0x000fea0003800000 */
.L_x_11:
[----:B------:R-:W-:Y:S02]  /*1130*/  ULDC.64 UR4, c[0x0][0x588] ;  /* 0x0001620000047ab9 */ /* 0x000fe40000000a00 */
[----:B------:R-:W-:-:S04]  /*1140*/  ISETP.NE.U32.AND P0, PT, RZ, UR4, PT ;  /* 0x00000004ff007c0c */ /* 0x000fc8000bf05070 */
[----:B------:R-:W-:-:S13]  /*1150*/  ISETP.NE.AND.EX P0, PT, RZ, UR5, PT, P0 ;  /* 0x00000005ff007c0c */ /* 0x000fda000bf05300 */
[----:B------:R-:W-:Y:S05]  /*1160*/  @!P0 BRA `(.L_x_13) ;  /* 0x00000000000c8947 */ /* 0x000fea0003800000 */
[----:B------:R-:W1:Y:S02]  /*1170*/  LDC.64 R2, c[0x0][0x588] ;  /* 0x00016200ff027b82 */ /* 0x000e640000000a00 */
[----:B-1----:R2:W5:Y:S01]  /*1180*/  LDG.E R2, desc[UR44][R2.64] ;  /* 0x0000002c02027981 */ /* 0x002562000c1e1900 */
[----:B------:R-:W-:Y:S05]  /*1190*/  BRA `(.L_x_12) ;  /* 0x0000000000087947 */ /* 0x000fea0003800000 */
.L_x_13:
[----:B------:R-:W-:Y:S02]  /*11a0*/  ULDC UR4, c[0x0][0x580] ;  /* 0x0001600000047ab9 */ /* 0x000fe40000000800 */
[----:B------:R-:W-:-:S07]  /*11b0*/  IMAD.U32 R2, RZ, RZ, UR4 ;  /* 0x00000004ff027e24 */ /* 0x000fce000f8e00ff */
.L_x_12:
[----:B------:R-:W-:Y:S02]  /*11c0*/  ULDC.64 UR4, c[0x0][0x5a0] ;  /* 0x0001680000047ab9 */ /* 0x000fe40000000a00 */
[----:B------:R-:W-:-:S04]  /*11d0*/  ISETP.NE.U32.AND P0, PT, RZ, UR4, PT ;  /* 0x00000004ff007c0c */ /* 0x000fc8000bf05070 */
[----:B------:R-:W-:-:S13]  /*11e0*/  ISETP.NE.AND.EX P0, PT, RZ, UR5, PT, P0 ;  /* 0x00000005ff007c0c */ /* 0x000fda000bf05300 */
[----:B------:R-:W-:Y:S05]  /*11f0*/  @!P0 BRA `(.L_x_14) ;  /* 0x00000000001c8947 */ /* 0x000fea0003800000 */
[----:B------:R-:W3:Y:S02]  /*1200*/  LDC.64 R4, c[0x0][0x5a0] ;  /* 0x00016800ff047b82 */ /* 0x000ee40000000a00 */
[----:B---3--:R-:W3:Y:S02]  /*1210*/  LDG.E.64 R4, desc[UR44][R4.64] ;  /* 0x0000002c04047981 */ /* 0x008ee4000c1e1b00 */
[----:B---3--:R-:W-:-:S04]  /*1220*/  ISETP.NE.U32.AND P0, PT, R4, RZ, PT ;  /* 0x000000ff0400720c */ /* 0x008fc80003f05070 */
[----:B------:R-:W-:-:S13]  /*1230*/  ISETP.NE.AND.EX P0, PT, R5, RZ, PT, P0 ;  /* 0x000000ff0500720c */ /* 0x000fda0003f05300 */
[----:B------:R-:W-:Y:S05]  /*1240*/  @!P0 BRA `(.L_x_14) ;  /* 0x0000000000088947 */ /* 0x000fea0003800000 */
[----:B------:R3:W5:Y:S01]  /*1250*/  LD.E R16, desc[UR44][R4.64] ;  /* 0x0000002c04107980 */ /* 0x000762000c101900 */
[----:B------:R-:W-:Y:S05]  /*1260*/  BRA `(.L_x_15) ;  /* 0x0000000000247947 */ /* 0x000fea0003800000 */
.L_x_14:
[----:B------:R-:W-:Y:S02]  /*1270*/  ULDC.64 UR4, c[0x0][0x590] ;  /* 0x0001640000047ab9 */ /* 0x000fe40000000a00 */
[----:B------:R-:W-:-:S04]  /*1280*/  ISETP.NE.U32.AND P0, PT, RZ, UR4, PT ;  /* 0x00000004ff007c0c */ /* 0x000fc8000bf05070 */
[----:B------:R-:W-:-:S13]  /*1290*/  ISETP.NE.AND.EX P0, PT, RZ, UR5, PT, P0 ;  /* 0x00000005ff007c0c */ /* 0x000fda000bf05300 */
[----:B------:R-:W-:Y:S05]  /*12a0*/  @!P0 BRA `(.L_x_16) ;  /* 0x00000000000c8947 */ /* 0x000fea0003800000 */
[----:B------:R-:W3:Y:S02]  /*12b0*/  LDC.64 R4, c[0x0][0x590] ;  /* 0x00016400ff047b82 */ /* 0x000ee40000000a00 */
[----:B---3--:R4:W5:Y:S01]  /*12c0*/  LDG.E R16, desc[UR44][R4.64] ;  /* 0x0000002c04107981 */ /* 0x008962000c1e1900 */
[----:B------:R-:W-:Y:S05]  /*12d0*/  BRA `(.L_x_15) ;  /* 0x0000000000087947 */ /* 0x000fea0003800000 */
.L_x_16:
[----:B------:R-:W-:Y:S02]  /*12e0*/  ULDC UR4, c[0x0][0x584] ;  /* 0x0001610000047ab9 */ /* 0x000fe40000000800 */
[----:B------:R-:W-:-:S07]  /*12f0*/  MOV R16, UR4 ;  /* 0x0000000400107c02 */ /* 0x000fce0008000f00 */
.L_x_15:
[----:B------:R-:W-:-:S13]  /*1300*/  LOP3.LUT P0, RZ, R0, 0xff, RZ, 0xc0, !PT ;  /* 0x000000ff00ff7812 */ /* 0x000fda000780c0ff */
[----:B------:R-:W-:Y:S05]  /*1310*/  @!P0 EXIT ;  /* 0x000000000000894d */ /* 0x000fea0003800000 */
[----:B------:R-:W-:Y:S01]  /*1320*/  ULDC UR4, c[0x0][0x28c] ;  /* 0x0000a30000047ab9 */ /* 0x000fe20000000800 */
[----:B------:R-:W-:Y:S01]  /*1330*/  UMOV UR36, URZ ;  /* 0x0000003f00247c82 */ /* 0x000fe20008000000 */
[----:B------:R-:W-:Y:S01]  /*1340*/  UIADD3 UR4, UR4, 0x7f, URZ ;  /* 0x0000007f04047890 */ /* 0x000fe2000fffe03f */
[----:B------:R-:W-:-:S03]  /*1350*/  UMOV UR39, URZ ;  /* 0x0000003f00277c82 */ /* 0x000fc60008000000 */
[----:B------:R-:W-:-:S04]  /*1360*/  USHF.R.S32.HI UR5, URZ, 0x1f, UR4 ;  /* 0x0000001f3f057899 */ /* 0x000fc80008011404 */
[----:B------:R-:W-:-:S04]  /*1370*/  ULEA.HI UR5, UR5, UR4, URZ, 0x7 ;  /* 0x0000000405057291 */ /* 0x000fc8000f8f383f */
[----:B------:R-:W-:-:S12]  /*1380*/  USHF.R.S32.HI UR43, URZ, 0x7, UR5 ;  /* 0x000000073f2b7899 */ /* 0x000fd80008011405 */
.L_x_546:
[----:B------:R-:W0:Y:S01]  /*1390*/  S2R R0, SR_TID.X ;  /* 0x0000000000007919 */ /* 0x000e220000002100 */
[----:B-1----:R-:W1:Y:S01]  /*13a0*/  S2UR UR7, SR_CgaCtaId ;  /* 0x00000000000779c3 */ /* 0x002e620000008800 */
[----:B------:R-:W-:Y:S02]  /*13b0*/  UMOV UR6, 0x400 ;  /* 0x0000040000067882 */ /* 0x000fe40000000000 */
[----:B-1----:R-:W-:Y:S01]  /*13c0*/  ULEA UR6, UR7, UR6, 0x18 ;  /* 0x0000000607067291 */ /* 0x002fe2000f8ec03f */
[----:B0-----:R-:W-:-:S04]  /*13d0*/  LOP3.LUT R0, R0, 0x80, RZ, 0xc0, !PT ;  /* 0x0000008000007812 */ /* 0x001fc800078ec0ff */
[----:B------:R-:W-:-:S06]  /*13e0*/  SHF.R.U32.HI R0, RZ, 0x7, R0 ;  /* 0x00000007ff007819 */ /* 0x000fcc0000011600 */
[----:B------:R-:W0:Y:S02]  /*13f0*/  SHFL.IDX PT, R0, R0, RZ, 0x1f ;  /* 0x00001fff00007589 */ /* 0x000e2400000e0000 */
[----:B0-----:R-:W-:-:S13]  /*1400*/  R2UR UR4, R0 ;  /* 0x00000000000472ca */ /* 0x001fda00000e0000 */
[----:B------:R-:W-:-:S04]  /*1410*/  ULEA.HI UR5, UR4, UR4, URZ, 0x1 ;  /* 0x0000000404057291 */ /* 0x000fc8000f8f083f */
[----:B------:R-:W-:-:S04]  /*1420*/  ULOP3.LUT UR5, UR5, 0x7fffe, URZ, 0xc0, !UPT ;  /* 0x0007fffe05057892 */ /* 0x000fc8000f8ec03f */
[----:B------:R-:W-:-:S03]  /*1430*/  UIADD3 UR5, UR4, -UR5, URZ ;  /* 0x8000000504057290 */ /* 0x000fc6000fffe03f */
[----:B------:R-:W-:Y:S01]  /*1440*/  ULDC UR4, c[0x0][0x28c] ;  /* 0x0000a30000047ab9 */ /* 0x000fe20000000800 */
[----:B------:R-:W-:Y:S01]  /*1450*/  ULEA UR5, UR5, UR6, 0xd ;  /* 0x0000000605057291 */ /* 0x000fe2000f8e683f */
[----:B------:R-:W-:-:S03]  /*1460*/  ISETP.LT.AND P0, PT, RZ, UR4, PT ;  /* 0x00000004ff007c0c */ /* 0x000fc6000bf01270 */
[----:B------:R-:W-:-:S04]  /*1470*/  UIADD3 UR5, UR5, 0x100, URZ ;  /* 0x0000010005057890 */ /* 0x000fc8000fffe03f */
[----:B------:R-:W-:-:S04]  /*1480*/  USHF.R.U32.HI UR5, URZ, 0x4, UR5 ;  /* 0x000000043f057899 */ /* 0x000fc80008011605 */
[----:B------:R-:W-:Y:S02]  /*1490*/  ULOP3.LUT UR46, UR5, 0x3fff, URZ, 0xc0, !UPT ;  /* 0x00003fff052e7892 */ /* 0x000fe4000f8ec03f */
[----:B--23-5:R-:W-:Y:S10]  /*14a0*/  @P0 BRA `(.L_x_17) ;  /* 0x0000000000400947 */ /* 0x02cff40003800000 */
[----:B------:R-:W-:Y:S01]  /*14b0*/  MOV R0, 0x0 ;  /* 0x0000000000007802 */ /* 0x000fe20000000f00 */
[----:B------:R-:W-:Y:S01]  /*14c0*/  ULDC.64 UR4, c[0x4][0x68] ;  /* 0x01001a0000047ab9 */ /* 0x000fe20000000a00 */
[----:B------:R-:W-:Y:S01]  /*14d0*/  ULDC.64 UR6, c[0x4][0x8] ;  /* 0x0100020000067ab9 */ /* 0x000fe20000000a00 */
[----:B---34-:R-:W-:Y:S01]  /*14e0*/  IMAD.U32 R4, RZ, RZ, UR4 ;  /* 0x00000004ff047e24 */ /* 0x018fe2000f8e00ff */
[----:B------:R0:W1:Y:S01]  /*14f0*/  LDC.64 R14, c[0x4][R0] ;  /* 0x01000000000e7b82 */ /* 0x0000620000000a00 */
[----:B------:R-:W-:Y:S01]  /*1500*/  IMAD.U32 R5, RZ, RZ, UR5 ;  /* 0x00000005ff057e24 */ /* 0x000fe2000f8e00ff */
[----:B------:R-:W-:Y:S01]  /*1510*/  ULDC.64 UR4, c[0x4][0x70] ;  /* 0x01001c0000047ab9 */ /* 0x000fe20000000a00 */
[----:B------:R-:W-:Y:S01]  /*1520*/  IMAD.U32 R10, RZ, RZ, UR6 ;  /* 0x00000006ff0a7e24 */ /* 0x000fe2000f8e00ff */
[----:B------:R-:W-:Y:S01]  /*1530*/  MOV R6, UR4 ;  /* 0x0000000400067c02 */ /* 0x000fe20008000f00 */
[----:B------:R-:W-:Y:S01]  /*1540*/  IMAD.U32 R7, RZ, RZ, UR5 ;  /* 0x00000005ff077e24 */ /* 0x000fe2000f8e00ff */
[----:B------:R-:W-:Y:S01]  /*1550*/  MOV R11, UR7 ;  /* 0x00000007000b7c02 */ /* 0x000fe20008000f00 */
[----:B------:R-:W-:Y:S01]  /*1560*/  IMAD.MOV.U32 R8, RZ, RZ, 0x1e1 ;  /* 0x000001e1ff087424 */ /* 0x000fe200078e00ff */
[----:B------:R-:W-:Y:S01]  /*1570*/  MOV R13, RZ ;  /* 0x000000ff000d7202 */ /* 0x000fe20000000f00 */
[----:B0-----:R-:W-:-:S07]  /*1580*/  IMAD.MOV.U32 R12, RZ, RZ, 0x1 ;  /* 0x00000001ff0c7424 */ /* 0x001fce00078e00ff */
[----:B------:R-:W-:-:S07]  /*1590*/  LEPC R20, `(.L_x_17) ;  /* 0x000000001014794e */ /* 0x000fce0000000000 */
[----:B-12--5:R-:W-:Y:S05]  /*15a0*/  CALL.ABS.NOINC R14 ;  /* 0x000000000e007343 */ /* 0x026fea0003c00000 */
.L_x_17:
[----:B------:R-:W-:-:S06]  /*15b0*/  ULOP3.LUT UR4, UR37, 0x1, URZ, 0xfc, !UPT ;  /* 0x0000000125047892 */ /* 0x000fcc000f8efc3f */
[----:B------:R-:W-:-:S05]  /*15c0*/  IMAD.U32 R0, RZ, RZ, UR4 ;  /* 0x00000004ff007e24 */ /* 0x000fca000f8e00ff */
[----:B------:R-:W-:-:S13]  /*15d0*/  ISETP.NE.AND P0, PT, R0, 0x3, PT ;  /* 0x000000030000780c */ /* 0x000fda0003f05270 */
[----:B------:R-:W-:Y:S05]  /*15e0*/  @!P0 BRA `(.L_x_18) ;  /* 0x0000000000048947 */ /* 0x000fea0003800000 */
[----:B------:R-:W-:Y:S01]  /*15f0*/  BPT.TRAP 0x1 ;  /* 0x000000040000795c */ /* 0x000fe20000300000 */
.L_x_18:
[----:B------:R-:W0:Y:S01]  /*1600*/  S2UR UR5, SR_CgaCtaId ;  /* 0x00000000000579c3 */ /* 0x000e220000008800 */
[----:B------:R-:W-:Y:S01]  /*1610*/  UMOV UR4, 0x400 ;  /* 0x0000040000047882 */ /* 0x000fe20000000000 */
[----:B---34-:R-:W-:Y:S01]  /*1620*/  IMAD.U32 R5, RZ, RZ, UR39 ;  /* 0x00000027ff057e24 */ /* 0x018fe2000f8e00ff */
[----:B--2---:R-:W-:-:S04]  /*1630*/  MOV R3, UR36 ;  /* 0x0000002400037c02 */ /* 0x004fc80008000f00 */
[----:B------:R-:W-:Y:S01]  /*1640*/  SHF.L.U32 R3, R3, 0x1f, RZ ;  /* 0x0000001f03037819 */ /* 0x000fe200000006ff */
[----:B0-----:R-:W-:-:S06]  /*1650*/  ULEA UR4, UR5, UR4, 0x18 ;  /* 0x0000000405047291 */ /* 0x001fcc000f8ec03f */
[----:B------:R-:W-:-:S04]  /*1660*/  IMAD.U32 R0, RZ, RZ, UR4 ;  /* 0x00000004ff007e24 */ /* 0x000fc8000f8e00ff */
[----:B------:R-:W-:-:S04]  /*1670*/  IMAD R4, R5, 0x8, R0 ;  /* 0x0000000805047824 */ /* 0x000fc800078e0200 */
[----:B------:R0:W1:Y:S01]  /*1680*/  SYNCS.PHASECHK.TRANS64.TRYWAIT P1, [R4+URZ], R3 ;  /* 0x00000003040075a7 */ /* 0x000062000802017f */
[----:B------:R-:W-:Y:S05]  /*1690*/  @!P0 BRA `(.L_x_19) ;  /* 0x0000000000048947 */ /* 0x000fea0003800000 */
[----:B------:R-:W-:Y:S01]  /*16a0*/  BPT.TRAP 0x1 ;  /* 0x000000040000795c */ /* 0x000fe20000300000 */
.L_x_19:
[----:B-1----:R-:W-:Y:S05]  /*16b0*/  @P1 BRA `(.L_x_20) ;  /* 0x0000000000081947 */ /* 0x002fea0003800000 */
[----:B------:R-:W1:Y:S02]  /*16c0*/  SYNCS.PHASECHK.TRANS64.TRYWAIT P1, [R4+URZ], R3 ;  /* 0x00000003040075a7 */ /* 0x000e64000802017f */
[----:B-1----:R-:W-:Y:S05]  /*16d0*/  @!P1 BRA `(.L_x_21) ;  /* 0x0000031800fc9947 */ /* 0x002fea0003800000 */
.L_x_20:
[----:B------:R-:W-:-:S04]  /*16e0*/  UISETP.LT.AND UP0, UPT, UR43, 0x1, UPT ;  /* 0x000000012b00788c */ /* 0x000fc8000bf01270 */
[----:B------:R-:W-:-:S06]  /*16f0*/  USEL UR4, UR43, 0x1, UP0 ;  /* 0x000000012b047887 */ /* 0x000fcc0008000000 */
[----:B01----:R-:W-:Y:S01]  /*1700*/  MOV R3, UR4 ;  /* 0x0000000400037c02 */ /* 0x003fe20008000f00 */
[----:B------:R-:W-:Y:S05]  /*1710*/  WARPSYNC.ALL ;  /* 0x0000000000007948 */ /* 0x000fea0003800000 */
[----:B------:R-:W-:-:S04]  /*1720*/  IADD3 R3, -R3, UR43, RZ ;  /* 0x0000002b03037c10 */ /* 0x000fc8000fffe1ff */
[----:B------:R-:W-:Y:S02]  /*1730*/  ISETP.GE.AND P1, PT, R3, 0x1, PT ;  /* 0x000000010300780c */ /* 0x000fe40003f26270 */
[----:B------:R-:W-:Y:S01]  /*1740*/  R2UR UR4, R0 ;  /* 0x00000000000472ca */ /* 0x000fe200000e0000 */
[----:B------:R-:W-:Y:S01]  /*1750*/  WARPGROUP.ARRIVE ;  /* 0x00000000000079c5 */ /* 0x000fe20000000000 */
[----:B------:R-:W-:Y:S01]  /*1760*/  UMOV UR9, 0x40000040 ;  /* 0x4000004000097882 */ /* 0x000fe20000000000 */
[----:B------:R-:W-:Y:S01]  /*1770*/  UMOV UR11, 0x40000040 ;  /* 0x40000040000b7882 */ /* 0x000fe20000000000 */
[----:B------:R0:W-:Y:S01]  /*1780*/  STL [R1+0x2c8], R17 ;  /* 0x0002c81101007387 */ /* 0x0001e20000100800 */
[----:B------:R-:W-:Y:S01]  /*1790*/  UMOV UR15, UR11 ;  /* 0x0000000b000f7c82 */ /* 0x000fe20008000000 */
[----:B------:R-:W-:Y:S02]  /*17a0*/  UMOV UR13, 0x40000040 ;  /* 0x40000040000d7882 */ /* 0x000fe40000000000 */
[----:B-----5:R-:W-:Y:S04]  /*17b0*/  STL [R1+0x2c4], R16 ;  /* 0x0002c41001007387 */ /* 0x020fe80000100800 */
[----:B------:R-:W-:Y:S01]  /*17c0*/  STL [R1+0x2c0], R3 ;  /* 0x0002c00301007387 */ /* 0x000fe20000100800 */
[----:B------:R-:W-:-:S03]  /*17d0*/  UIADD3 UR4, UR4, 0x60100, URZ ;  /* 0x0006010004047890 */ /* 0x000fc6000fffe03f */
[----:B------:R1:W-:Y:S01]  /*17e0*/  STL [R1+0x2bc], R2 ;  /* 0x0002bc0201007387 */ /* 0x0003e20000100800 */
[----:B------:R-:W-:-:S03]  /*17f0*/  USHF.R.U32.HI UR4, URZ, 0x4, UR4 ;  /* 0x000000043f047899 */ /* 0x000fc60008011604 */
[----:B------:R2:W-:Y:S01]  /*1800*/  STL [R1+0x2cc], R0 ;  /* 0x0002cc0001007387 */ /* 0x0005e20000100800 */
[----:B------:R-:W-:Y:S02]  /*1810*/  ULOP3.LUT UR5, UR4, 0x3fff, URZ, 0xc0, !UPT ;  /* 0x00003fff04057892 */ /* 0x000fe4000f8ec03f */
[----:B------:R-:W-:Y:S02]  /*1820*/  ULOP3.LUT UR4, UR46, 0x10000, URZ, 0xfc, !UPT ;  /* 0x000100002e047892 */ /* 0x000fe4000f8efc3f */
[----:B------:R-:W-:Y:S02]  /*1830*/  ULOP3.LUT UR5, UR5, 0x10000, URZ, 0xfc, !UPT ;  /* 0x0001000005057892 */ /* 0x000fe4000f8efc3f */
[----:B------:R-:W-:Y:S02]  /*1840*/  ULEA UR8, UR39, UR4, 0xd ;  /* 0x0000000427087291 */ /* 0x000fe4000f8e683f */
[----:B------:R-:W-:Y:S02]  /*1850*/  ULEA UR6, UR39, UR5, 0xd ;  /* 0x0000000527067291 */ /* 0x000fe4000f8e683f */
[----:B------:R-:W-:-:S05]  /*1860*/  UIADD3 UR12, UR8, 0x400, URZ ;  /* 0x00000400080c7890 */ /* 0x000fca000fffe03f */
[----:B------:R-:W-:Y:S02]  /*1870*/  UMOV UR10, UR6 ;  /* 0x00000006000a7c82 */ /* 0x000fe40008000000 */
[----:B------:R-:W-:Y:S01]  /*1880*/  HGMMA.64x256x8.F32.TF32 R24, gdesc[UR8], RZ, !UPT, gsb0 ;  /* 0x07e00000081879f0 */ /* 0x000fe2000c0028ff */
[----:B------:R-:W-:Y:S02]  /*1890*/  UMOV UR14, UR10 ;  /* 0x0000000a000e7c82 */ /* 0x000fe40008000000 */
[----:B------:R-:W-:Y:S02]  /*18a0*/  WARPGROUP.DEPBAR.LE gsb0, 0x0 ;  /* 0x00008000000079c5 */ /* 0x000fe40000010000 */
[----:B------:R-:W-:Y:S01]  /*18b0*/  STL.64 [R1], R24 ;  /* 0x0000001801007387 */ /* 0x000fe20000100a00 */
[----:B------:R-:W-:Y:S01]  /*18c0*/  IMAD.MOV.U32 R235, RZ, RZ, R46 ;  /* 0x000000ffffeb7224 */ /* 0x000fe200078e002e */
[----:B------:R-:W-:Y:S01]  /*18d0*/  MOV R233, R48 ;  /* 0x0000003000e97202 */ /* 0x000fe20000000f00 */
[----:B------:R-:W-:Y:S01]  /*18e0*/  IMAD.MOV.U32 R234, RZ, RZ, R47 ;  /* 0x000000ffffea7224 */ /* 0x000fe200078e002f */
[----:B------:R-:W-:Y:S01]  /*18f0*/  STL.64 [R1+0x8], R26 ;  /* 0x0000081a01007387 */ /* 0x000fe20000100a00 */
        /* <DEDUP_REMOVED lines=73> */
[----:B0-----:R-:W-:Y:S01]  /*1d90*/  MOV R17, R135 ;  /* 0x0000008700117202 */ /* 0x001fe20000000f00 */
        /* <DEDUP_REMOVED lines=9> */
[----:B-1----:R-:W-:Y:S01]  /*1e30*/  MOV R2, R150 ;  /* 0x0000009600027202 */ /* 0x002fe20000000f00 */
[----:B------:R-:W-:Y:S01]  /*1e40*/  IMAD.MOV.U32 R196, RZ, RZ, R112 ;  /* 0x000000ffffc47224 */ /* 0x000fe200078e0070 */
[----:B------:R0:W-:Y:S01]  /*1e50*/  STL.64 [R1+0x50], R44 ;  /* 0x0000502c01007387 */ /* 0x0001e20000100a00 */
[----:B------:R-:W-:-:S02]  /*1e60*/  IMAD.MOV.U32 R197, RZ, RZ, R113 ;  /* 0x000000ffffc57224 */ /* 0x000fc400078e0071 */
[----:B------:R-:W-:Y:S01]  /*1e70*/  IMAD.MOV.U32 R199, RZ, RZ, R115 ;  /* 0x000000ffffc77224 */ /* 0x000fe200078e0073 */
[----:B------:R-:W-:Y:S01]  /*1e80*/  STL [R1+0x15d0], R152 ;  /* 0x0015d09801007387 */ /* 0x000fe20000100800 */
[----:B------:R-:W-:Y:S02]  /*1e90*/  IMAD.MOV.U32 R200, RZ, RZ, R116 ;  /* 0x000000ffffc87224 */ /* 0x000fe400078e0074 */
[----:B------:R-:W-:Y:S02]  /*1ea0*/  IMAD.MOV.U32 R202, RZ, RZ, R118 ;  /* 0x000000ffffca7224 */ /* 0x000fe400078e0076 */
[----:B------:R-:W-:Y:S02]  /*1eb0*/  IMAD.MOV.U32 R203, RZ, RZ, R119 ;  /* 0x000000ffffcb7224 */ /* 0x000fe400078e0077 */
[----:B------:R-:W-:Y:S02]  /*1ec0*/  IMAD.MOV.U32 R205, RZ, RZ, R121 ;  /* 0x000000ffffcd7224 */ /* 0x000fe400078e0079 */
[----:B------:R-:W-:-:S02]  /*1ed0*/  IMAD.MOV.U32 R206, RZ, RZ, R122 ;  /* 0x000000ffffce7224 */ /* 0x000fc400078e007a */
[----:B------:R-:W-:Y:S02]  /*1ee0*/  IMAD.MOV.U32 R208, RZ, RZ, R124 ;  /* 0x000000ffffd07224 */ /* 0x000fe400078e007c */
        /* <DEDUP_REMOVED lines=17> */
[----:B--2---:R-:W-:Y:S02]  /*2000*/  IMAD.MOV.U32 R0, RZ, RZ, R151 ;  /* 0x000000ffff007224 */ /* 0x004fe400078e0097 */
[----:B0-----:R-:W-:-:S06]  /*2010*/  WARPGROUP.ARRIVE ;  /* 0x00000000000079c5 */ /* 0x001fcc0000000000 */
[----:B------:R-:W-:Y:S03]  /*2020*/  HGMMA.64x256x8.F32.TF32 R24, gdesc[UR12], RZ, !UPT, gsb0 ;  /* 0x07e000000c1879f0 */ /* 0x000fe6000c0028ff */
[----:B------:R-:W-:Y:S02]  /*2030*/  WARPGROUP.DEPBAR.LE gsb0, 0x0 ;  /* 0x00008000000079c5 */ /* 0x000fe40000010000 */
[----:B------:R-:W-:Y:S04]  /*2040*/  STL.64 [R1+0x15c8], R150 ;  /* 0x0015c89601007387 */ /* 0x000fe80000100a00 */
        /* <DEDUP_REMOVED lines=20> */
[----:B------:R0:W-:Y:S04]  /*2190*/  STL.64 [R1+0x1520], R108 ;  /* 0x0015206c01007387 */ /* 0x0001e80000100a00 */
[----:B0-----:R-:W2:Y:S04]  /*21a0*/  LDL.LU R108, [R1] ;  /* 0x00000000016c7983 */ /* 0x001ea80000300800 */
[----:B------:R-:W2:Y:S04]  /*21b0*/  LDL.LU R109, [R1+0x4] ;  /* 0x00000400016d7983 */ /* 0x000ea80000300800 */
        /* <DEDUP_REMOVED lines=19> */
[----:B------:R-:W2:Y:S01]  /*22f0*/  LDL.LU R129, [R1+0x54] ;  /* 0x0000540001817983 */ /* 0x000ea20000300800 */
        /* <DEDUP_REMOVED lines=31> */
[----:B------:R-:W-:Y:S01]  /*24f0*/  UIADD3 UR12, UR8, 0x2, URZ ;  /* 0x00000002080c7890 */ /* 0x000fe2000fffe03f */
[----:B------:R-:W-:Y:S01]  /*2500*/  IMAD.MOV.U32 R214, RZ, RZ, R22 ;  /* 0x000000ffffd67224 */ /* 0x000fe200078e0016 */
[----:B------:R-:W-:Y:S01]  /*2510*/  UIADD3 UR14, UR6, 0x2, URZ ;  /* 0x00000002060e7890 */ /* 0x000fe2000fffe03f */
[----:B------:R-:W-:Y:S01]  /*2520*/  IMAD.MOV.U32 R216, RZ, RZ, R20 ;  /* 0x000000ffffd87224 */ /* 0x000fe200078e0014 */
[----:B------:R-:W-:Y:S01]  /*2530*/  UMOV UR13, 0x40000040 ;  /* 0x40000040000d7882 */ /* 0x000fe20000000000 */
[----:B------:R-:W-:Y:S01]  /*2540*/  IMAD.MOV.U32 R217, RZ, RZ, R19 ;  /* 0x000000ffffd97224 */ /* 0x000fe200078e0013 */
[----:B------:R-:W-:Y:S01]  /*2550*/  UMOV UR15, 0x40000040 ;  /* 0x40000040000f7882 */ /* 0x000fe20000000000 */
        /* <DEDUP_REMOVED lines=11> */
[----:B------:R-:W-:-:S06]  /*2610*/  IMAD.MOV.U32 R235, RZ, RZ, R0 ;  /* 0x000000ffffeb7224 */ /* 0x000fcc00078e0000 */
[----:B--2---:R-:W-:-:S06]  /*2620*/  WARPGROUP.ARRIVE ;  /* 0x00000000000079c5 */ /* 0x004fcc0000000000 */
[----:B------:R-:W-:Y:S03]  /*2630*/  HGMMA.64x256x8.F32.TF32 R108, gdesc[UR12], R108, gsb0 ;  /* 0x07e000000c6c79f0 */ /* 0x000fe6000800286c */
[----:B------:R-:W-:Y:S02]  /*2640*/  WARPGROUP.DEPBAR.LE gsb0, 0x0 ;  /* 0x00008000000079c5 */ /* 0x000fe40000010000 */
[----:B------:R-:W-:Y:S04]  /*2650*/  STL.64 [R1], R108 ;  /* 0x0000006c01007387 */ /* 0x000fe80000100a00 */
        /* <DEDUP_REMOVED lines=63> */
[----:B0-----:R-:W2:Y:S04]  /*2a50*/  LDL.LU R152, [R1+0x15d0] ;  /* 0x0015d00001987983 */ /* 0x001ea80000300800 */
[----:B------:R-:W3:Y:S04]  /*2a60*/  LDL.LU.64 R150, [R1+0x15c8] ;  /* 0x0015c80001967983 */ /* 0x000ee80000300a00 */
        /* <DEDUP_REMOVED lines=20> */
[----:B------:R-:W3:Y:S01]  /*2bb0*/  LDL.LU.64 R108, [R1+0x1520] ;  /* 0x00152000016c7983 */ /* 0x000ee20000300a00 */
[----:B------:R-:W-:Y:S01]  /*2bc0*/  UIADD3 UR12, UR8, 0x402, URZ ;  /* 0x00000402080c7890 */ /* 0x000fe2000fffe03f */
[----:B------:R-:W-:Y:S01]  /*2bd0*/  UMOV UR13, 0x40000040 ;  /* 0x40000040000d7882 */ /* 0x000fe20000000000 */
[----:B---3--:R-:W-:-:S07]  /*2be0*/  WARPGROUP.ARRIVE ;  /* 0x00000000000079c5 */ /* 0x008fce0000000000 */
[----:B------:R-:W-:Y:S03]  /*2bf0*/  HGMMA.64x256x8.F32.TF32 R24, gdesc[UR12], R24, gsb0 ;  /* 0x07e000000c1879f0 */ /* 0x000fe60008002818 */
        /* <DEDUP_REMOVED lines=65> */
[----:B0-----:R-:W3:Y:S04]  /*3010*/  LDL.LU.64 R24, [R1] ;  /* 0x0000000001187983 */ /* 0x001ee80000300a00 */
        /* <DEDUP_REMOVED lines=63> */
[----:B------:R-:W-:-:S02]  /*3410*/  UIADD3 UR12, UR8, 0x4, URZ ;  /* 0x00000004080c7890 */ /* 0x000fc4000fffe03f */
[----:B------:R-:W-:Y:S01]  /*3420*/  UIADD3 UR14, UR6, 0x4, URZ ;  /* 0x00000004060e7890 */ /* 0x000fe2000fffe03f */
[----:B------:R-:W-:Y:S01]  /*3430*/  UMOV UR13, 0x40000040 ;  /* 0x40000040000d7882 */ /* 0x000fe20000000000 */
[----:B------:R-:W-:Y:S01]  /*3440*/  UMOV UR15, 0x40000040 ;  /* 0x40000040000f7882 */ /* 0x000fe20000000000 */
[----:B---3--:R-:W-:-:S06]  /*3450*/  WARPGROUP.ARRIVE ;  /* 0x00000000000079c5 */ /* 0x008fcc0000000000 */
[----:B------:R-:W-:Y:S03]  /*3460*/  HGMMA.64x256x8.F32.TF32 R24, gdesc[UR12], R24, gsb0 ;  /* 0x07e000000c1879f0 */ /* 0x000fe60008002818 */
[----:B------:R-:W-:Y:S02]  /*3470*/  WARPGROUP.DEPBAR.LE gsb0, 0x0 ;  /* 0x00008000000079c5 */ /* 0x000fe40000010000 */
[----:B------:R-:W-:Y:S01]  /*3480*/  STL.64 [R1], R24 ;  /* 0x0000001801007387 */ /* 0x000fe20000100a00 */
[----:B------:R-:W-:Y:S01]  /*3490*/  IMAD.MOV.U32 R2, RZ, RZ, R150 ;  /* 0x000000ffff027224 */ /* 0x000fe200078e0096 */
[----:B------:R-:W-:Y:S01]  /*34a0*/  MOV R0, R151 ;  /* 0x0000009700007202 */ /* 0x000fe20000000f00 */
[----:B------:R-:W-:Y:S01]  /*34b0*/  IMAD.MOV.U32 R3, RZ, RZ, R149 ;  /* 0x000000ffff037224 */ /* 0x000fe200078e0095 */
[----:B------:R-:W-:Y:S01]  /*34c0*/  STL.64 [R1+0x8], R26 ;  /* 0x0000081a01007387 */ /* 0x000fe20000100a00 */
[----:B------:R-:W-:Y:S01]  /*34d0*/  MOV R4, R148 ;  /* 0x0000009400047202 */ /* 0x000fe20000000f00 */
[----:B------:R-:W-:Y:S01]  /*34e0*/  IMAD.MOV.U32 R6, RZ, RZ, R146 ;  /* 0x000000ffff067224 */ /* 0x000fe200078e0092 */
[----:B------:R-:W-:Y:S01]  /*34f0*/  MOV R7, R145 ;  /* 0x0000009100077202 */ /* 0x000fe20000000f00 */
        /* <DEDUP_REMOVED lines=32> */
[----:B------:R0:W-:Y:S01]  /*3700*/  STL.64 [R1+0x50], R44 ;  /* 0x0000502c01007387 */ /* 0x0001e20000100a00 */
[----:B------:R-:W-:Y:S01]  /*3710*/  IMAD.MOV.U32 R207, RZ, RZ, R123 ;  /* 0x000000ffffcf7224 */ /* 0x000fe200078e007b */
[----:B------:R-:W-:Y:S01]  /*3720*/  MOV R202, R118 ;  /* 0x0000007600ca7202 */ /* 0x000fe20000000f00 */
[----:B------:R-:W-:Y:S01]  /*3730*/  IMAD.MOV.U32 R204, RZ, RZ, R120 ;  /* 0x000000ffffcc7224 */ /* 0x000fe200078e0078 */
[----:B------:R-:W3:Y:S01]  /*3740*/  LDL.LU.64 R150, [R1+0x1518] ;  /* 0x0015180001967983 */ /* 0x000ee20000300a00 */
        /* <DEDUP_REMOVED lines=96> */
[----:B------:R-:W-:-:S03]  /*3d50*/  IMAD.MOV.U32 R234, RZ, RZ, R47 ;  /* 0x000000ffffea7224 */ /* 0x000fc600078e002f */
        /* <DEDUP_REMOVED lines=28> */
[----:B0-----:R-:W3:Y:S04]  /*3f20*/  LDL.LU.64 R44, [R1+0x1370] ;  /* 0x00137000012c7983 */ /* 0x001ee80000300a00 */
        /* <DEDUP_REMOVED lines=11> */
[----:B------:R-:W-:-:S02]  /*3fe0*/  UMOV UR13, 0x40000040 ;  /* 0x40000040000d7882 */ /* 0x000fc40000000000 */
[----:B--2---:R-:W-:Y:S01]  /*3ff0*/  STL [R1+0x1318], R152 ;  /* 0x0013189801007387 */ /* 0x004fe20000100800 */
[----:B---3--:R-:W-:-:S06]  /*4000*/  WARPGROUP.ARRIVE ;  /* 0x00000000000079c5 */ /* 0x008fcc0000000000 */
        /* <DEDUP_REMOVED lines=74> */
[----:B------:R-:W-:-:S02]  /*44b0*/  IMAD.MOV.U32 R151, RZ, RZ, R214 ;  /* 0x000000ffff977224 */ /* 0x000fc400078e00d6 */
[----:B------:R-:W-:Y:S01]  /*44c0*/  IMAD.MOV.U32 R152, RZ, RZ, R213 ;  /* 0x000000ffff987224 */ /* 0x000fe200078e00d5 */
[----:B------:R-:W-:Y:S01]  /*44d0*/  MOV R213, R23 ;  /* 0x0000001700d57202 */ /* 0x000fe20000000f00 */
        /* <DEDUP_REMOVED lines=14> */
[----:B------:R-:W-:Y:S01]  /*45c0*/  IMAD.MOV.U32 R235, RZ, RZ, R0 ;  /* 0x000000ffffeb7224 */ /* 0x000fe200078e0000 */
[----:B------:R-:W-:Y:S02]  /*45d0*/  UIADD3 UR12, UR8, 0x6, URZ ;  /* 0x00000006080c7890 */ /* 0x000fe4000fffe03f */
[----:B------:R-:W-:Y:S01]  /*45e0*/  UIADD3 UR14, UR6, 0x6, URZ ;  /* 0x00000006060e7890 */ /* 0x000fe2000fffe03f */
[----:B------:R-:W-:Y:S01]  /*45f0*/  UMOV UR13, 0x40000040 ;  /* 0x40000040000d7882 */ /* 0x000fe20000000000 */
[----:B------:R-:W-:Y:S01]  /*4600*/  UMOV UR15, 0x40000040 ;  /* 0x40000040000f7882 */ /* 0x000fe20000000000 */
        /* <DEDUP_REMOVED lines=236> */
[----:B------:R-:W-:Y:S01]  /*54d0*/  STL.64 [R1+0x30], R36 ;  /* 0x0000302401007387 */ /* 0x000fe20000100a00 */
[----:B------:R-:W-:-:S03]  /*54e0*/  IMAD.MOV.U32 R2, RZ, RZ, R150 ;  /* 0x000000ffff027224 */ /* 0x000fc600078e0096 */
[----:B------:R-:W-:Y:S01]  /*54f0*/  STL.64 [R1+0x38], R38 ;  /* 0x0000382601007387 */ /* 0x000fe20000100a00 */
[----:B------:R-:W-:-:S03]  /*5500*/  IMAD.MOV.U32 R0, RZ, RZ, R151 ;  /* 0x000000ffff007224 */ /* 0x000fc600078e0097 */
[----:B------:R-:W-:Y:S01]  /*5510*/  STL.64 [R1+0x40], R40 ;  /* 0x0000402801007387 */ /* 0x000fe20000100a00 */
[----:B------:R-:W-:Y:S01]  /*5520*/  IMAD.MOV.U32 R4, RZ, RZ, R148 ;  /* 0x000000ffff047224 */ /* 0x000fe200078e0094 */
[----:B------:R-:W-:Y:S02]  /*5530*/  MOV R3, R149 ;  /* 0x0000009500037202 */ /* 0x000fe40000000f00 */
[----:B------:R-:W-:Y:S01]  /*5540*/  STL.64 [R1+0x48], R42 ;  /* 0x0000482a01007387 */ /* 0x000fe20000100a00 */
[----:B------:R-:W-:Y:S01]  /*5550*/  MOV R6, R146 ;  /* 0x0000009200067202 */ /* 0x000fe20000000f00 */
[----:B------:R-:W-:Y:S02]  /*5560*/  IMAD.MOV.U32 R5, RZ, RZ, R147 ;  /* 0x000000ffff057224 */ /* 0x000fe400078e0093 */
[----:B------:R0:W-:Y:S01]  /*5570*/  STL.64 [R1+0x50], R44 ;  /* 0x0000502c01007387 */ /* 0x0001e20000100a00 */
[----:B------:R-:W-:-:S03]  /*5580*/  IMAD.MOV.U32 R8, RZ, RZ, R144 ;  /* 0x000000ffff087224 */ /* 0x000fc600078e0090 */
[----:B------:R-:W3:Y:S01]  /*5590*/  LDL.LU.64 R150, [R1+0x1260] ;  /* 0x0012600001967983 */ /* 0x000ee20000300a00 */
[----:B------:R-:W-:Y:S01]  /*55a0*/  IMAD.MOV.U32 R7, RZ, RZ, R145 ;  /* 0x000000ffff077224 */ /* 0x000fe200078e0091 */
[----:B------:R-:W-:Y:S02]  /*55b0*/  MOV R9, R143 ;  /* 0x0000008f00097202 */ /* 0x000fe40000000f00 */
[----:B------:R-:W3:Y:S01]  /*55c0*/  LDL.LU.64 R148, [R1+0x1258] ;  /* 0x0012580001947983 */ /* 0x000ee20000300a00 */
[----:B------:R-:W-:Y:S01]  /*55d0*/  IMAD.MOV.U32 R10, RZ, RZ, R142 ;  /* 0x000000ffff0a7224 */ /* 0x000fe200078e008e */
[----:B------:R-:W-:Y:S02]  /*55e0*/  MOV R12, R140 ;  /* 0x0000008c000c7202 */ /* 0x000fe40000000f00 */
[----:B------:R-:W3:Y:S01]  /*55f0*/  LDL.LU.64 R146, [R1+0x1250] ;  /* 0x0012500001927983 */ /* 0x000ee20000300a00 */
[----:B------:R-:W-:-:S03]  /*5600*/  IMAD.MOV.U32 R11, RZ, RZ, R141 ;  /* 0x000000ffff0b7224 */ /* 0x000fc600078e008d */
[----:B------:R-:W3:Y:S01]  /*5610*/  LDL.LU.64 R144, [R1+0x1248] ;  /* 0x0012480001907983 */ /* 0x000ee20000300a00 */
[----:B------:R-:W-:Y:S01]  /*5620*/  IMAD.MOV.U32 R14, RZ, RZ, R138 ;  /* 0x000000ffff0e7224 */ /* 0x000fe200078e008a */
[----:B------:R-:W-:Y:S01]  /*5630*/  MOV R15, R137 ;  /* 0x00000089000f7202 */ /* 0x000fe20000000f00 */
[----:B------:R-:W-:Y:S01]  /*5640*/  IMAD.MOV.U32 R13, RZ, RZ, R139 ;  /* 0x000000ffff0d7224 */ /* 0x000fe200078e008b */
        /* <DEDUP_REMOVED lines=488> */
[----:B------:R-:W-:-:S03]  /*74d0*/  MOV R2, R150 ;  /* 0x0000009600027202 */ /* 0x000fc60000000f00 */
[----:B------:R-:W-:Y:S01]  /*74e0*/  STL.64 [R1+0x38], R38 ;  /* 0x0000382601007387 */ /* 0x000fe20000100a00 */
[----:B------:R-:W-:-:S03]  /*74f0*/  IMAD.MOV.U32 R0, RZ, RZ, R151 ;  /* 0x000000ffff007224 */ /* 0x000fc600078e0097 */
[----:B------:R-:W-:Y:S01]  /*7500*/  STL.64 [R1+0x40], R40 ;  /* 0x0000402801007387 */ /* 0x000fe20000100a00 */
[----:B------:R-:W-:-:S03]  /*7510*/  IMAD.MOV.U32 R4, RZ, RZ, R148 ;  /* 0x000000ffff047224 */ /* 0x000fc600078e0094 */
[----:B------:R-:W-:Y:S01]  /*7520*/  STL.64 [R1+0x48], R42 ;  /* 0x0000482a01007387 */ /* 0x000fe20000100a00 */
[----:B------:R-:W-:Y:S01]  /*7530*/  IMAD.MOV.U32 R3, RZ, RZ, R149 ;  /* 0x000000ffff037224 */ /* 0x000fe200078e0095 */
[----:B------:R-:W-:Y:S02]  /*7540*/  MOV R5, R147 ;  /* 0x0000009300057202 */ /* 0x000fe40000000f00 */
[----:B------:R0:W-:Y:S01]  /*7550*/  STL.64 [R1+0x50], R44 ;  /* 0x0000502c01007387 */ /* 0x0001e20000100a00 */
        /* <DEDUP_REMOVED lines=149> */
[----:B------:R-:W-:Y:S02]  /*7eb0*/  IMAD.MOV.U32 R235, RZ, RZ, R46 ;  /* 0x000000ffffeb7224 */ /* 0x000fe400078e002e */
[----:B------:R-:W-:Y:S01]  /*7ec0*/  IMAD.MOV.U32 R234, RZ, RZ, R47 ;  /* 0x000000ffffea7224 */ /* 0x000fe200078e002f */
        /* <DEDUP_REMOVED lines=353> */
[----:B------:R-:W-:-:S03]  /*94e0*/  MOV R0, R151 ;  /* 0x0000009700007202 */ /* 0x000fc60000000f00 */
[----:B------:R-:W-:Y:S01]  /*94f0*/  STL.64 [R1+0x40], R40 ;  /* 0x0000402801007387 */ /* 0x000fe20000100a00 */
[----:B------:R-:W-:Y:S01]  /*9500*/  MOV R4, R148 ;  /* 0x0000009400047202 */ /* 0x000fe20000000f00 */
[----:B------:R-:W-:Y:S02]  /*9510*/  IMAD.MOV.U32 R3, RZ, RZ, R149 ;  /* 0x000000ffff037224 */ /* 0x000fe400078e0095 */
[----:B------:R-:W-:Y:S01]  /*9520*/  STL.64 [R1+0x48], R42 ;  /* 0x0000482a01007387 */ /* 0x000fe20000100a00 */
[----:B------:R-:W-:-:S03]  /*9530*/  IMAD.MOV.U32 R6, RZ, RZ, R146 ;  /* 0x000000ffff067224 */ /* 0x000fc600078e0092 */
[----:B------:R0:W-:Y:S01]  /*9540*/  STL.64 [R1+0x50], R44 ;  /* 0x0000502c01007387 */ /* 0x0001e20000100a00 */
        /* <DEDUP_REMOVED lines=1782> */
[----:B------:R-:W-:Y:S01]  /*104b0*/  IMAD.MOV.U32 R220, RZ, RZ, R21 ;  /* 0x000000ffffdc7224 */ /* 0x000fe200078e0015 */
[----:B------:R0:W5:Y:S01]  /*104c0*/  LDL.LU R0, [R1+0x2cc] ;  /* 0x0002cc0001007983 */ /* 0x0001620000300800 */
[----:B------:R-:W-:-:S02]  /*104d0*/  IMAD.MOV.U32 R222, RZ, RZ, R19 ;  /* 0x000000ffffde7224 */ /* 0x000fc400078e0013 */
[----:B------:R-:W-:Y:S01]  /*104e0*/  IMAD.MOV.U32 R223, RZ, RZ, R18 ;  /* 0x000000ffffdf7224 */ /* 0x000fe200078e0012 */
[----:B------:R0:W5:Y:S01]  /*104f0*/  LDL.LU R17, [R1+0x2c8] ;  /* 0x0002c80001117983 */ /* 0x0001620000300800 */
[----:B------:R-:W-:Y:S02]  /*10500*/  IMAD.MOV.U32 R225, RZ, RZ, R14 ;  /* 0x000000ffffe17224 */ /* 0x000fe400078e000e */
[----:B------:R-:W-:Y:S01]  /*10510*/  IMAD.MOV.U32 R226, RZ, RZ, R13 ;  /* 0x000000ffffe27224 */ /* 0x000fe200078e000d */
[----:B------:R0:W5:Y:S01]  /*10520*/  LDL.LU R16, [R1+0x2c4] ;  /* 0x0002c40001107983 */ /* 0x0001620000300800 */
[----:B------:R-:W-:Y:S02]  /*10530*/  IMAD.MOV.U32 R228, RZ, RZ, R11 ;  /* 0x000000ffffe47224 */ /* 0x000fe400078e000b */
[----:B------:R-:W-:Y:S01]  /*10540*/  IMAD.MOV.U32 R229, RZ, RZ, R10 ;  /* 0x000000ffffe57224 */ /* 0x000fe200078e000a */
[----:B------:R0:W5:Y:S01]  /*10550*/  LDL.LU R3, [R1+0x2c0] ;  /* 0x0002c00001037983 */ /* 0x0001620000300800 */
[----:B------:R-:W-:-:S02]  /*10560*/  IMAD.MOV.U32 R231, RZ, RZ, R8 ;  /* 0x000000ffffe77224 */ /* 0x000fc400078e0008 */
[----:B------:R-:W-:Y:S01]  /*10570*/  IMAD.MOV.U32 R232, RZ, RZ, R7 ;  /* 0x000000ffffe87224 */ /* 0x000fe200078e0007 */
[----:B------:R0:W5:Y:S01]  /*10580*/  LDL.LU R2, [R1+0x2bc] ;  /* 0x0002bc0001027983 */ /* 0x0001620000300800 */
        /* <DEDUP_REMOVED lines=69> */
[----:B-1----:R0:W5:Y:S04]  /*109e0*/  LDL.LU R152, [R1+0x2b8] ;  /* 0x0002b80001987983 */ /* 0x0021680000300800 */
[----:B------:R-:W2:Y:S04]  /*109f0*/  LDL.LU.64 R150, [R1+0x2b0] ;  /* 0x0002b00001967983 */ /* 0x000ea80000300a00 */
        /* <DEDUP_REMOVED lines=20> */
[----:B------:R-:W2:Y:S01]  /*10b40*/  LDL.LU.64 R108, [R1+0x208] ;  /* 0x00020800016c7983 */ /* 0x000ea20000300a00 */
[----:B------:R-:W-:Y:S01]  /*10b50*/  UIADD3 UR12, UR8, 0x1c06, URZ ;  /* 0x00001c06080c7890 */ /* 0x000fe2000fffe03f */
[----:B------:R-:W-:Y:S01]  /*10b60*/  UMOV UR13, 0x40000040 ;  /* 0x40000040000d7882 */ /* 0x000fe20000000000 */
[----:B--2---:R-:W-:-:S07]  /*10b70*/  WARPGROUP.ARRIVE ;  /* 0x00000000000079c5 */ /* 0x004fce0000000000 */
[----:B------:R-:W-:Y:S03]  /*10b80*/  HGMMA.64x256x8.F32.TF32 R24, gdesc[UR12], R24, gsb0 ;  /* 0x07e000000c1879f0 */ /* 0x000fe60008002818 */
[----:B------:R-:W-:Y:S02]  /*10b90*/  WARPGROUP.DEPBAR.LE gsb0, 0x0 ;  /* 0x00008000000079c5 */ /* 0x000fe40000010000 */
[----:B0-----:R-:W-:Y:S05]  /*10ba0*/  @!P1 BRA `(.L_x_22) ;  /* 0x0000010000b89947 */ /* 0x001fea0003800000 */
[----:B------:R-:W-:Y:S01]  /*10bb0*/  UIADD3 UR6, UR39, 0x1, URZ ;  /* 0x0000000127067890 */ /* 0x000fe2000fffe03f */
[----:B-----5:R-:W-:Y:S01]  /*10bc0*/  R2UR UR9, R3 ;  /* 0x00000000030972ca */ /* 0x020fe200000e0000 */
[----:B------:R-:W-:Y:S02]  /*10bd0*/  UMOV UR8, UR39 ;  /* 0x0000002700087c82 */ /* 0x000fe40008000000 */
[----:B------:R-:W-:-:S04]  /*10be0*/  UISETP.NE.AND UP0, UPT, UR6, 0x3, UPT ;  /* 0x000000030600788c */ /* 0x000fc8000bf05270 */
[----:B------:R-:W-:Y:S02]  /*10bf0*/  USEL UR7, URZ, 0x1, UP0 ;  /* 0x000000013f077887 */ /* 0x000fe40008000000 */
[----:B------:R-:W-:Y:S02]  /*10c00*/  USEL UR6, UR6, URZ, UP0 ;  /* 0x0000003f06067287 */ /* 0x000fe40008000000 */
[----:B------:R-:W-:-:S12]  /*10c10*/  ULOP3.LUT UR7, UR36, UR7, URZ, 0x3c, !UPT ;  /* 0x0000000724077292 */ /* 0x000fd8000f8e3c3f */
.L_x_29:
[----:B------:R-:W-:Y:S05]  /*10c20*/  @!P0 BRA `(.L_x_23) ;  /* 0x0000000000048947 */ /* 0x000fea0003800000 */
[----:B------:R-:W-:Y:S01]  /*10c30*/  BPT.TRAP 0x1 ;  /* 0x000000040000795c */ /* 0x000fe20000300000 */
.L_x_23:
[----:B------:R-:W0:Y:S01]  /*10c40*/  S2UR UR11, SR_CgaCtaId ;  /* 0x00000000000b79c3 */ /* 0x000e220000008800 */
[----:B------:R-:W-:Y:S01]  /*10c50*/  UMOV UR10, 0x400 ;  /* 0x00000400000a7882 */ /* 0x000fe20000000000 */
[----:B------:R-:W-:Y:S01]  /*10c60*/  IMAD.U32 R4, RZ, RZ, UR7 ;  /* 0x00000007ff047e24 */ /* 0x000fe2000f8e00ff */
[----:B------:R-:W-:-:S04]  /*10c70*/  MOV R3, UR6 ;  /* 0x0000000600037c02 */ /* 0x000fc80008000f00 */
[----:B------:R-:W-:Y:S01]  /*10c80*/  SHF.L.U32 R4, R4, 0x1f, RZ ;  /* 0x0000001f04047819 */ /* 0x000fe200000006ff */
[----:B0-----:R-:W-:-:S06]  /*10c90*/  ULEA UR10, UR11, UR10, 0x18 ;  /* 0x0000000a0b0a7291 */ /* 0x001fcc000f8ec03f */
[----:B------:R-:W-:-:S05]  /*10ca0*/  IMAD.U32 R0, RZ, RZ, UR10 ;  /* 0x0000000aff007e24 */ /* 0x000fca000f8e00ff */
[----:B------:R-:W-:-:S04]  /*10cb0*/  LEA R3, R3, R0, 0x3 ;  /* 0x0000000003037211 */ /* 0x000fc800078e18ff */
[----:B------:R0:W1:Y:S01]  /*10cc0*/  SYNCS.PHASECHK.TRANS64.TRYWAIT P1, [R3+URZ], R4 ;  /* 0x00000004030075a7 */ /* 0x000062000802017f */
[----:B------:R-:W-:Y:S05]  /*10cd0*/  @!P0 BRA `(.L_x_24) ;  /* 0x0000000000048947 */ /* 0x000fea0003800000 */
[----:B------:R-:W-:Y:S01]  /*10ce0*/  BPT.TRAP 0x1 ;  /* 0x000000040000795c */ /* 0x000fe20000300000 */
.L_x_24:
[----:B-1----:R-:W-:Y:S05]  /*10cf0*/  @P1 BRA `(.L_x_25) ;  /* 0x0000000000081947 */ /* 0x002fea0003800000 */
[----:B------:R-:W1:Y:S02]  /*10d00*/  SYNCS.PHASECHK.TRANS64.TRYWAIT P1, [R3+URZ], R4 ;  /* 0x00000004030075a7 */ /* 0x000e64000802017f */
[----:B-1----:R-:W-:Y:S05]  /*10d10*/  @!P1 BRA `(.L_x_26) ;  /* 0x0000022400809947 */ /* 0x002fea0003800000 */
.L_x_25:
        /* <DEDUP_REMOVED lines=64> */
[----:B--2---:R-:W2:Y:S04]  /*11120*/  LDL.LU.64 R24, [R1] ;  /* 0x0000000001187983 */ /* 0x004ea80000300a00 */
        /* <DEDUP_REMOVED lines=63> */
[----:B------:R-:W-:-:S02]  /*11520*/  ULEA UR11, UR6, UR5, 0xd ;  /* 0x00000005060b7291 */ /* 0x000fc4000f8e683f */
[----:B------:R-:W-:Y:S01]  /*11530*/  ULEA UR10, UR6, UR4, 0xd ;  /* 0x00000004060a7291 */ /* 0x000fe2000f8e683f */
[----:B------:R-:W-:Y:S01]  /*11540*/  STL [R1+0x2c8], R17 ;  /* 0x0002c81101007387 */ /* 0x000fe20000100800 */
[----:B------:R-:W-:Y:S01]  /*11550*/  UMOV UR15, 0x40000040 ;  /* 0x40000040000f7882 */ /* 0x000fe20000000000 */
[----:B------:R-:W-:Y:S02]  /*11560*/  UMOV UR13, 0x40000040 ;  /* 0x40000040000d7882 */ /* 0x000fe40000000000 */
[----:B------:R-:W-:Y:S01]  /*11570*/  UMOV UR14, UR11 ;  /* 0x0000000b000e7c82 */ /* 0x000fe20008000000 */
[----:B------:R-:W-:Y:S01]  /*11580*/  STL [R1+0x2c4], R16 ;  /* 0x0002c41001007387 */ /* 0x000fe20000100800 */
[----:B------:R-:W-:-:S03]  /*11590*/  UMOV UR12, UR10 ;  /* 0x0000000a000c7c82 */ /* 0x000fc60008000000 */
[----:B------:R3:W-:Y:S04]  /*115a0*/  STL [R1+0x2c0], R2 ;  /* 0x0002c00201007387 */ /* 0x0007e80000100800 */
[----:B------:R4:W-:Y:S01]  /*115b0*/  STL [R1+0x2bc], R0 ;  /* 0x0002bc0001007387 */ /* 0x0009e20000100800 */
[----:B--2---:R-:W-:-:S06]  /*115c0*/  WARPGROUP.ARRIVE ;  /* 0x00000000000079c5 */ /* 0x004fcc0000000000 */
[----:B------:R-:W-:Y:S03]  /*115d0*/  HGMMA.64x256x8.F32.TF32 R24, gdesc[UR12], R24, gsb0 ;  /* 0x07e000000c1879f0 */ /* 0x000fe60008002818 */
[----:B------:R-:W-:Y:S02]  /*115e0*/  WARPGROUP.DEPBAR.LE gsb0, 0x0 ;  /* 0x00008000000079c5 */ /* 0x000fe40000010000 */
[----:B------:R-:W-:Y:S01]  /*115f0*/  STL.64 [R1], R24 ;  /* 0x0000001801007387 */ /* 0x000fe20000100a00 */
[----:B---3--:R-:W-:Y:S01]  /*11600*/  MOV R2, R150 ;  /* 0x0000009600027202 */ /* 0x008fe20000000f00 */
[----:B----4-:R-:W-:Y:S01]  /*11610*/  IMAD.MOV.U32 R0, RZ, RZ, R151 ;  /* 0x000000ffff007224 */ /* 0x010fe200078e0097 */
[----:B------:R-:W-:Y:S01]  /*11620*/  MOV R5, R147 ;  /* 0x0000009300057202 */ /* 0x000fe20000000f00 */
[----:B------:R-:W-:Y:S01]  /*11630*/  STL.64 [R1+0x8], R26 ;  /* 0x0000081a01007387 */ /* 0x000fe20000100a00 */
[----:B01----:R-:W-:Y:S01]  /*11640*/  IMAD.MOV.U32 R4, RZ, RZ, R148 ;  /* 0x000000ffff047224 */ /* 0x003fe200078e0094 */
        /* <DEDUP_REMOVED lines=38> */
[----:B------:R-:W2:Y:S01]  /*118b0*/  LDL.LU.64 R150, [R1+0x17d0] ;  /* 0x0017d00001967983 */ /* 0x000ea20000300a00 */
        /* <DEDUP_REMOVED lines=92> */
[----:B------:R-:W-:-:S02]  /*11e80*/  IMAD.MOV.U32 R231, RZ, RZ, R50 ;  /* 0x000000ffffe77224 */ /* 0x000fc400078e0032 */
[----:B------:R-:W-:Y:S01]  /*11e90*/  IMAD.MOV.U32 R232, RZ, RZ, R49 ;  /* 0x000000ffffe87224 */ /* 0x000fe200078e0031 */
[----:B------:R-:W2:Y:S01]  /*11ea0*/  LDL.LU.64 R102, [R1+0x1710] ;  /* 0x0017100001667983 */ /* 0x000ea20000300a00 */
[----:B------:R-:W-:Y:S02]  /*11eb0*/  IMAD.MOV.U32 R235, RZ, RZ, R46 ;  /* 0x000000ffffeb7224 */ /* 0x000fe400078e002e */
[----:B------:R-:W-:Y:S01]  /*11ec0*/  IMAD.MOV.U32 R234, RZ, RZ, R47 ;  /* 0x000000ffffea7224 */ /* 0x000fe200078e002f */
        /* <DEDUP_REMOVED lines=28> */
[----:B0-----:R-:W2:Y:S04]  /*12090*/  LDL.LU.64 R44, [R1+0x1628] ;  /* 0x00162800012c7983 */ /* 0x001ea80000300a00 */
        /* <DEDUP_REMOVED lines=11> */
[----:B------:R-:W-:-:S02]  /*12150*/  UMOV UR13, 0x40000040 ;  /* 0x40000040000d7882 */ /* 0x000fc40000000000 */
[----:B------:R-:W-:Y:S01]  /*12160*/  STL [R1+0x15d0], R152 ;  /* 0x0015d09801007387 */ /* 0x000fe20000100800 */
[----:B--2---:R-:W-:-:S06]  /*12170*/  WARPGROUP.ARRIVE ;  /* 0x00000000000079c5 */ /* 0x004fcc0000000000 */
        /* <DEDUP_REMOVED lines=2892> */
[----:B------:R-:W-:Y:S01]  /*1d640*/  MOV R4, R148 ;  /* 0x0000009400047202 */ /* 0x000fe20000000f00 */
[----:B------:R-:W-:Y:S02]  /*1d650*/  IMAD.MOV.U32 R3, RZ, RZ, R149 ;  /* 0x000000ffff037224 */ /* 0x000fe400078e0095 */
[----:B------:R-:W-:Y:S01]  /*1d660*/  STL.64 [R1+0x48], R42 ;  /* 0x0000482a01007387 */ /* 0x000fe20000100a00 */
[----:B------:R-:W-:Y:S01]  /*1d670*/  MOV R6, R146 ;  /* 0x0000009200067202 */ /* 0x000fe20000000f00 */
[----:B------:R-:W-:Y:S02]  /*1d680*/  IMAD.MOV.U32 R5, RZ, RZ, R147 ;  /* 0x000000ffff057224 */ /* 0x000fe400078e0093 */
[----:B------:R0:W-:Y:S01]  /*1d690*/  STL.64 [R1+0x50], R44 ;  /* 0x0000502c01007387 */ /* 0x0001e20000100a00 */
[----:B------:R-:W-:Y:S01]  /*1d6a0*/  MOV R8, R144 ;  /* 0x0000009000087202 */ /* 0x000fe20000000f00 */
[----:B------:R-:W-:-:S02]  /*1d6b0*/  IMAD.MOV.U32 R7, RZ, RZ, R145 ;  /* 0x000000ffff077224 */ /* 0x000fc400078e0091 */
[----:B------:R-:W3:Y:S01]  /*1d6c0*/  LDL.LU.64 R150, [R1+0x780] ;  /* 0x0007800001967983 */ /* 0x000ee20000300a00 */
[----:B------:R-:W-:Y:S01]  /*1d6d0*/  MOV R10, R142 ;  /* 0x0000008e000a7202 */ /* 0x000fe20000000f00 */
[----:B------:R-:W-:Y:S02]  /*1d6e0*/  IMAD.MOV.U32 R9, RZ, RZ, R143 ;  /* 0x000000ffff097224 */ /* 0x000fe400078e008f */
[----:B------:R-:W3:Y:S01]  /*1d6f0*/  LDL.LU.64 R148, [R1+0x778] ;  /* 0x0007780001947983 */ /* 0x000ee20000300a00 */
[----:B------:R-:W-:Y:S01]  /*1d700*/  MOV R12, R140 ;  /* 0x0000008c000c7202 */ /* 0x000fe20000000f00 */
[----:B------:R-:W-:Y:S02]  /*1d710*/  IMAD.MOV.U32 R11, RZ, RZ, R141 ;  /* 0x000000ffff0b7224 */ /* 0x000fe400078e008d */
[----:B------:R-:W3:Y:S01]  /*1d720*/  LDL.LU.64 R146, [R1+0x770] ;  /* 0x0007700001927983 */ /* 0x000ee20000300a00 */
        /* <DEDUP_REMOVED lines=251> */
[----:B------:R-:W-:-:S02]  /*1e6e0*/  UIADD3 UR12, UR10, 0x1802, URZ ;  /* 0x000018020a0c7890 */ /* 0x000fc4000fffe03f */
        /* <DEDUP_REMOVED lines=507> */
[----:B------:R0:W5:Y:S01]  /*206a0*/  LDL.LU R17, [R1+0x2c8] ;  /* 0x0002c80001117983 */ /* 0x0001620000300800 */
[----:B------:R-:W-:Y:S01]  /*206b0*/  UIADD3 UR12, UR10, 0x1806, URZ ;  /* 0x000018060a0c7890 */ /* 0x000fe2000fffe03f */
[----:B------:R-:W-:Y:S01]  /*206c0*/  UMOV UR15, 0x40000040 ;  /* 0x40000040000f7882 */ /* 0x000fe20000000000 */
[----:B------:R-:W-:Y:S01]  /*206d0*/  UMOV UR13, 0x40000040 ;  /* 0x40000040000d7882 */ /* 0x000fe20000000000 */
[----:B------:R0:W5:Y:S04]  /*206e0*/  LDL.LU R16, [R1+0x2c4] ;  /* 0x0002c40001107983 */ /* 0x0001680000300800 */
[----:B------:R0:W5:Y:S04]  /*206f0*/  LDL.LU R2, [R1+0x2c0] ;  /* 0x0002c00001027983 */ /* 0x0001680000300800 */
[----:B------:R0:W5:Y:S01]  /*20700*/  LDL.LU R0, [R1+0x2bc] ;  /* 0x0002bc0001007983 */ /* 0x0001620000300800 */
        /* <DEDUP_REMOVED lines=96> */
[----:B------:R-:W-:Y:S01]  /*20d10*/  BPT.TRAP 0x1 ;  /* 0x000000040000795c */ /* 0x000fe20000300000 */
.L_x_27:
[----:B-----5:R-:W-:Y:S01]  /*20d20*/  ISETP.NE.AND P1, PT, R17, RZ, PT ;  /* 0x000000ff1100720c */ /* 0x020fe20003f25270 */
[----:B------:R-:W-:Y:S01]  /*20d30*/  UISETP.GT.U32.AND UP0, UPT, UR37, 0x1, UPT ;  /* 0x000000012500788c */ /* 0x000fe2000bf04070 */
[----:B------:R-:W-:-:S11]  /*20d40*/  MOV R3, UR8 ;  /* 0x0000000800037c02 */ /* 0x000fd60008000f00 */
[----:B------:R-:W-:-:S05]  /*20d50*/  @P1 IMAD R3, R3, 0x8, R0 ;  /* 0x0000000803031824 */ /* 0x000fca00078e0200 */
[----:B------:R-:W-:-:S04]  /*20d60*/  @P1 IADD3 R3, R3, 0x18, RZ ;  /* 0x0000001803031810 */ /* 0x000fc80007ffe0ff */
[----:B------:R-:W-:-:S04]  /*20d70*/  @P1 PRMT R3, R152, 0x654, R3 ;  /* 0x0000065498031816 */ /* 0x000fc80000000003 */
[----:B------:R0:W-:Y:S01]  /*20d80*/  @P1 SYNCS.ARRIVE.TRANS64.RED.A1T0 RZ, [R3+URZ], RZ ;  /* 0x000000ff03ff19a7 */ /* 0x0001e2000810043f */
[----:B------:R-:W-:-:S13]  /*20d90*/  PLOP3.LUT P1, PT, PT, PT, UP0, 0x80, 0x0 ;  /* 0x000000000000781c */ /* 0x000fda0003f2f008 */
[----:B0-----:R-:W-:Y:S05]  /*20da0*/  @P1 BRA `(.L_x_28) ;  /* 0x0000000000041947 */ /* 0x001fea0003800000 */
[----:B------:R-:W-:Y:S01]  /*20db0*/  BPT.TRAP 0x1 ;  /* 0x000000040000795c */ /* 0x000fe20000300000 */
.L_x_28:
[----:B------:R-:W-:Y:S02]  /*20dc0*/  UISETP.GT.AND UP2, UPT, UR9, 0x1, UPT ;  /* 0x000000010900788c */ /* 0x000fe4000bf44270 */
[----:B------:R-:W-:Y:S02]  /*20dd0*/  UIADD3 UR6, UR6, 0x1, URZ ;  /* 0x0000000106067890 */ /* 0x000fe4000fffe03f */
[----:B------:R-:W-:Y:S02]  /*20de0*/  UIADD3 UR8, UR8, 0x1, URZ ;  /* 0x0000000108087890 */ /* 0x000fe4000fffe03f */
[----:B------:R-:W-:Y:S01]  /*20df0*/  PLOP3.LUT P1, PT, PT, PT, UP2, 0x80, 0x0 ;  /* 0x000000000000781c */ /* 0x000fe20003f2f028 */
[----:B------:R-:W-:Y:S02]  /*20e00*/  UISETP.NE.AND UP0, UPT, UR6, 0x3, UPT ;  /* 0x000000030600788c */ /* 0x000fe4000bf05270 */
[----:B------:R-:W-:Y:S02]  /*20e10*/  UIADD3 UR10, UR9, -0x1, URZ ;  /* 0xffffffff090a7890 */ /* 0x000fe4000fffe03f */
[----:B------:R-:W-:-:S02]  /*20e20*/  USEL UR9, URZ, 0x1, UP0 ;  /* 0x000000013f097887 */ /* 0x000fc40008000000 */
[----:B------:R-:W-:Y:S02]  /*20e30*/  UISETP.NE.AND UP1, UPT, UR8, 0x3, UPT ;  /* 0x000000030800788c */ /* 0x000fe4000bf25270 */
[----:B------:R-:W-:Y:S02]  /*20e40*/  ULOP3.LUT UR7, UR7, UR9, URZ, 0x3c, !UPT ;  /* 0x0000000907077292 */ /* 0x000fe4000f8e3c3f */
[----:B------:R-:W-:Y:S02]  /*20e50*/  USEL UR6, UR6, URZ, UP0 ;  /* 0x0000003f06067287 */ /* 0x000fe40008000000 */
[----:B------:R-:W-:Y:S01]  /*20e60*/  USEL UR8, UR8, URZ, UP1 ;  /* 0x0000003f08087287 */ /* 0x000fe20008800000 */
[----:B------:R-:W-:Y:S01]  /*20e70*/  UMOV UR9, UR10 ;  /* 0x0000000a00097c82 */ /* 0x000fe20008000000 */
[----:B------:R-:W-:Y:S10]  /*20e80*/  @P1 BRA `(.L_x_29) ;  /* 0xfffffefc00641947 */ /* 0x000ff4000383ffff */
.L_x_22:
[----:B-----5:R-:W0:Y:S02]  /*20e90*/  LDC R3, c[0x0][0x28c] ;  /* 0x0000a300ff037b82 */ /* 0x020e240000000800 */
[----:B0-----:R-:W-:-:S13]  /*20ea0*/  ISETP.GE.AND P1, PT, R3, 0x1, PT ;  /* 0x000000010300780c */ /* 0x001fda0003f26270 */
[----:B------:R-:W-:Y:S05]  /*20eb0*/  @!P1 BRA `(.L_x_30) ;  /* 0x0000000000549947 */ /* 0x000fea0003800000 */
[----:B------:R-:W-:Y:S05]  /*20ec0*/  @!P0 BRA `(.L_x_31) ;  /* 0x0000000000048947 */ /* 0x000fea0003800000 */
[----:B------:R-:W-:Y:S01]  /*20ed0*/  BPT.TRAP 0x1 ;  /* 0x000000040000795c */ /* 0x000fe20000300000 */
.L_x_31:
[----:B------:R-:W-:Y:S01]  /*20ee0*/  ISETP.NE.AND P0, PT, R17, RZ, PT ;  /* 0x000000ff1100720c */ /* 0x000fe20003f05270 */
[----:B------:R-:W-:-:S12]  /*20ef0*/  BSSY B0, `(.L_x_32) ;  /* 0x000000d000007945 */ /* 0x000fd80003800000 */
[----:B------:R-:W-:Y:S05]  /*20f00*/  @!P0 BRA `(.L_x_33) ;  /* 0x00000000002c8947 */ /* 0x000fea0003800000 */
[----:B------:R-:W-:-:S04]  /*20f10*/  UISETP.LT.AND UP0, UPT, UR43, 0x1, UPT ;  /* 0x000000012b00788c */ /* 0x000fc8000bf01270 */
[----:B------:R-:W-:-:S04]  /*20f20*/  USEL UR6, UR43, 0x1, UP0 ;  /* 0x000000012b067887 */ /* 0x000fc80008000000 */
[----:B------:R-:W-:-:S04]  /*20f30*/  UIADD3 UR6, UR39, UR43, -UR6 ;  /* 0x0000002b27067290 */ /* 0x000fc8000fffe806 */
[----:B------:R-:W-:-:S04]  /*20f40*/  UIMAD.WIDE.U32 UR4, UR6, -0x55555555, URZ ;  /* 0xaaaaaaab060478a5 */ /* 0x000fc8000f8e003f */
[----:B------:R-:W-:-:S04]  /*20f50*/  USHF.R.U32.HI UR4, URZ, 0x1, UR5 ;  /* 0x000000013f047899 */ /* 0x000fc80008011605 */
[----:B------:R-:W-:-:S06]  /*20f60*/  UIMAD UR6, UR4, -0x3, UR6 ;  /* 0xfffffffd040678a4 */ /* 0x000fcc000f8e0206 */
[----:B------:R-:W-:-:S05]  /*20f70*/  IMAD.U32 R3, RZ, RZ, UR6 ;  /* 0x00000006ff037e24 */ /* 0x000fca000f8e00ff */
[----:B------:R-:W-:-:S05]  /*20f80*/  LEA R0, R3, R0, 0x3 ;  /* 0x0000000003007211 */ /* 0x000fca00078e18ff */
[----:B------:R-:W-:-:S05]  /*20f90*/  VIADD R0, R0, 0x18 ;  /* 0x0000001800007836 */ /* 0x000fca0000000000 */
[----:B------:R-:W-:-:S04]  /*20fa0*/  PRMT R0, R152, 0x654, R0 ;  /* 0x0000065498007816 */ /* 0x000fc80000000000 */
[----:B------:R0:W-:Y:S03]  /*20fb0*/  SYNCS.ARRIVE.TRANS64.RED.A1T0 RZ, [R0+URZ], RZ ;  /* 0x000000ff00ff79a7 */ /* 0x0001e6000810043f */
.L_x_33:
[----:B------:R-:W-:Y:S05]  /*20fc0*/  BSYNC B0 ;  /* 0x0000000000007941 */ /* 0x000fea0003800000 */
.L_x_32:
[----:B------:R-:W-:-:S06]  /*20fd0*/  UISETP.GT.U32.AND UP0, UPT, UR37, 0x1, UPT ;  /* 0x000000012500788c */ /* 0x000fcc000bf04070 */
[----:B------:R-:W-:-:S13]  /*20fe0*/  PLOP3.LUT P0, PT, PT, PT, UP0, 0x80, 0x0 ;  /* 0x000000000000781c */ /* 0x000fda0003f0f008 */
[----:B------:R-:W-:Y:S05]  /*20ff0*/  @P0 BRA `(.L_x_30) ;  /* 0x0000000000040947 */ /* 0x000fea0003800000 */
[----:B------:R-:W-:Y:S01]  /*21000*/  BPT.TRAP 0x1 ;  /* 0x000000040000795c */ /* 0x000fe20000300000 */
.L_x_30:
[----:B------:R-:W1:Y:S01]  /*21010*/  S2R R8, SR_TID.X ;  /* 0x0000000000087919 */ /* 0x000e620000002100 */
[----:B------:R-:W-:Y:S01]  /*21020*/  MOV R19, 0x6540 ;  /* 0x0000654000137802 */ /* 0x000fe20000000f00 */
[----:B------:R-:W-:Y:S02]  /*21030*/  UIMAD.WIDE UR6, UR40, 0x100, URZ ;  /* 0x00000100280678a5 */ /* 0x000fe4000f8e023f */
[----:B------:R-:W-:Y:S01]  /*21040*/  USHF.R.S32.HI UR10, URZ, 0x1f, UR42 ;  /* 0x0000001f3f0a7899 */ /* 0x000fe2000801142a */
[----:B------:R-:W-:Y:S01]  /*21050*/  ULDC.64 UR8, c[0x0][0x5d0] ;  /* 0x0001740000087ab9 */ /* 0x000fe20000000a00 */
[----:B------:R-:W-:Y:S02]  /*21060*/  USHF.L.U32 UR40, UR40, 0x8, URZ ;  /* 0x0000000828287899 */ /* 0x000fe4000800063f */
[----:B------:R-:W-:Y:S02]  /*21070*/  UIMAD UR4, UR10, UR8, URZ ;  /* 0x000000080a0472a4 */ /* 0x000fe4000f8e023f */
[----:B------:R-:W-:-:S02]  /*21080*/  UIADD3 UR39, UR43, UR39, URZ ;  /* 0x000000272b277290 */ /* 0x000fc4000fffe03f */
[----:B------:R-:W-:Y:S02]  /*21090*/  UIMAD UR4, UR42, UR9, UR4 ;  /* 0x000000092a0472a4 */ /* 0x000fe4000f8e0204 */
[----:B------:R-:W-:Y:S02]  /*210a0*/  UISETP.GT.U32.AND UP1, UPT, UR39, 0x2, UPT ;  /* 0x000000022700788c */ /* 0x000fe4000bf24070 */
[----:B------:R-:W-:Y:S02]  /*210b0*/  UISETP.GE.U32.AND UP2, UPT, UR43, 0x3, UPT ;  /* 0x000000032b00788c */ /* 0x000fe4000bf46070 */
[----:B------:R-:W-:Y:S01]  /*210c0*/  UISETP.LT.U32.AND UP1, UPT, UR43, 0x3, UP1 ;  /* 0x000000032b00788c */ /* 0x000fe20008f21070 */
[--C-:B-1----:R-:W-:Y:S01]  /*210d0*/  SHF.R.U32.HI R4, RZ, 0x7, R8.reuse ;  /* 0x00000007ff047819 */ /* 0x102fe20000011608 */
[----:B------:R-:W-:Y:S01]  /*210e0*/  IMAD.SHL.U32 R18, R8, 0x2, RZ ;  /* 0x0000000208127824 */ /* 0x000fe200078e00ff */
[----:B------:R-:W-:Y:S02]  /*210f0*/  SHF.R.U32.HI R5, RZ, 0x2, R8 ;  /* 0x00000002ff057819 */ /* 0x000fe40000011608 */
[----:B------:R-:W-:-:S02]  /*21100*/  LOP3.LUT R4, R4, 0x1, RZ, 0xc0, !PT ;  /* 0x0000000104047812 */ /* 0x000fc400078ec0ff */
[----:B------:R-:W-:Y:S02]  /*21110*/  LOP3.LUT R6, R8, 0x60, RZ, 0xc0, !PT ;  /* 0x0000006008067812 */ /* 0x000fe400078ec0ff */
[----:B------:R-:W-:Y:S02]  /*21120*/  LOP3.LUT R5, R5, 0x7, RZ, 0xc0, !PT ;  /* 0x0000000705057812 */ /* 0x000fe400078ec0ff */
[----:B------:R-:W-:Y:S02]  /*21130*/  SHF.L.U32 R3, R4, 0x6, RZ ;  /* 0x0000000604037819 */ /* 0x000fe400000006ff */
[----:B------:R-:W-:Y:S02]  /*21140*/  LOP3.LUT R18, R18, 0x6, RZ, 0xc0, !PT ;  /* 0x0000000612127812 */ /* 0x000fe400078ec0ff */
[----:B------:R-:W-:Y:S02]  /*21150*/  SHF.R.U32.HI R6, RZ, 0x1, R6 ;  /* 0x00000001ff067819 */ /* 0x000fe40000011606 */
[----:B------:R-:W-:-:S02]  /*21160*/  LOP3.LUT R3, R3, 0x40, R5, 0xe2, !PT ;  /* 0x0000004003037812 */ /* 0x000fc400078ee205 */
[----:B------:R-:W-:Y:S01]  /*21170*/  PRMT R18, R18, R19, UR41 ;  /* 0x0000002912127e16 */ /* 0x000fe20008000013 */
[----:B------:R-:W-:Y:S01]  /*21180*/  USHF.L.U32 UR41, UR41, 0x8, URZ ;  /* 0x0000000829297899 */ /* 0x000fe2000800063f */
[----:B0-----:R-:W-:Y:S02]  /*21190*/  IADD3 R0, RZ, -R6, -R5 ;  /* 0x80000006ff007210 */ /* 0x001fe40007ffe805 */
[----:B------:R-:W-:Y:S01]  /*211a0*/  LOP3.LUT R3, R3, UR6, R6, 0xfe, !PT ;  /* 0x0000000603037c12 */ /* 0x000fe2000f8efe06 */
[----:B------:R-:W-:Y:S01]  /*211b0*/  IMAD.U32 R6, RZ, RZ, UR8 ;  /* 0x00000008ff067e24 */ /* 0x000fe2000f8e00ff */
[----:B------:R-:W-:Y:S01]  /*211c0*/  SHF.R.S32.HI R19, RZ, 0x1f, R18 ;  /* 0x0000001fff137819 */ /* 0x000fe20000011412 */
[----:B------:R-:W-:Y:S01]  /*211d0*/  ULDC UR8, c[0x0][0x284] ;  /* 0x0000a10000087ab9 */ /* 0x000fe20000000800 */
[----:B------:R-:W-:Y:S01]  /*211e0*/  IMAD R0, R4, -0x40, R0 ;  /* 0xffffffc004007824 */ /* 0x000fe200078e0200 */
[----:B------:R-:W-:Y:S01]  /*211f0*/  MOV R5, 0xfffffffe ;  /* 0xfffffffe00057802 */ /* 0x000fe20000000f00 */
[----:B------:R-:W-:-:S02]  /*21200*/  IMAD.U32 R158, RZ, RZ, UR8 ;  /* 0x00000008ff9e7e24 */ /* 0x000fc4000f8e00ff */
[----:B------:R-:W-:-:S03]  /*21210*/  IMAD.WIDE.U32 R6, R6, UR42, R18 ;  /* 0x0000002a06067c25 */ /* 0x000fc6000f8e0012 */
[----:B------:R-:W-:Y:S02]  /*21220*/  IADD3 R158, R158, -UR40, R0 ;  /* 0x800000289e9e7c10 */ /* 0x000fe4000fffe000 */
[----:B------:R-:W-:Y:S01]  /*21230*/  IADD3 R7, R7, UR4, RZ ;  /* 0x0000000407077c10 */ /* 0x000fe2000fffe0ff */
[----:B------:R-:W-:Y:S01]  /*21240*/  ULDC UR4, c[0x0][0x288] ;  /* 0x0000a20000047ab9 */ /* 0x000fe20000000800 */
[----:B------:R-:W-:Y:S01]  /*21250*/  LOP3.LUT R0, R8, 0x3, RZ, 0xc0, !PT ;  /* 0x0000000308007812 */ /* 0x000fe200078ec0ff */
[----:B------:R-:W-:-:S04]  /*21260*/  UISETP.GE.AND UP0, UPT, UR41, UR4, UPT ;  /* 0x000000042900728c */ /* 0x000fc8000bf06270 */
[----:B------:R-:W-:Y:S01]  /*21270*/  UISETP.GE.OR UP0, UPT, UR40, UR8, UP0 ;  /* 0x000000082800728c */ /* 0x000fe20008706670 */
[----:B------:R-:W-:Y:S01]  /*21280*/  IMAD R0, R0, R5, UR4 ;  /* 0x0000000400007e24 */ /* 0x000fe2000f8e0205 */
[----:B------:R-:W-:Y:S02]  /*21290*/  UIMAD.WIDE.U32 UR4, UR39, -0x55555555, URZ ;  /* 0xaaaaaaab270478a5 */ /* 0x000fe4000f8e003f */
[----:B------:R-:W-:Y:S01]  /*212a0*/  USEL UR8, URZ, 0x1, !UP1 ;  /* 0x000000013f087887 */ /* 0x000fe2000c800000 */
[----:B------:R-:W-:Y:S01]  /*212b0*/  VIADD R0, R0, -UR41 ;  /* 0x8000002900007c36 */ /* 0x000fe20008000000 */
[----:B------:R-:W-:Y:S01]  /*212c0*/  PLOP3.LUT P0, PT, PT, PT, UP0, 0x80, 0x0 ;  /* 0x000000000000781c */ /* 0x000fe20003f0f008 */
[----:B------:R-:W-:Y:S02]  /*212d0*/  USHF.R.U32.HI UR4, URZ, 0x1, UR5 ;  /* 0x000000013f047899 */ /* 0x000fe40008011605 */
[----:B------:R-:W-:Y:S02]  /*212e0*/  ULOP3.LUT UR36, UR36, UR8, URZ, 0x3c, !UPT ;  /* 0x0000000824247292 */ /* 0x000fe4000f8e3c3f */
[----:B------:R-:W-:-:S02]  /*212f0*/  UIMAD UR39, UR4, -0x3, UR39 ;  /* 0xfffffffd042778a4 */ /* 0x000fc4000f8e0227 */
[----:B------:R-:W-:Y:S01]  /*21300*/  @UP2 ULOP3.LUT UR36, UR36, 0x1, UR4, 0x78, !UPT ;  /* 0x0000000124242892 */ /* 0x000fe2000f8e7804 */
[----:B------:R-:W-:-:S05]  /*21310*/  UMOV UR40, 0xffffffff ;  /* 0xffffffff00287882 */ /* 0x000fca0000000000 */
[----:B------:R-:W-:Y:S06]  /*21320*/  @P0 BRA `(.L_x_34) ;  /* 0x000000fc00a00947 */ /* 0x000fec0003800000 */
[----:B------:R-:W-:Y:S01]  /*21330*/  FSETP.NEU.AND P0, PT, R16, RZ, PT ;  /* 0x000000ff1000720b */ /* 0x000fe20003f0d000 */
[----:B------:R-:W-:Y:S01]  /*21340*/  ULDC.64 UR8, c[0x0][0x5c8] ;  /* 0x0001720000087ab9 */ /* 0x000fe20000000a00 */
[----:B------:R-:W-:Y:S01]  /*21350*/  ISETP.GT.AND P3, PT, R158, RZ, PT ;  /* 0x000000ff9e00720c */ /* 0x000fe20003f64270 */
[----:B------:R-:W-:Y:S01]  /*21360*/  UIMAD UR4, UR7, UR8, URZ ;  /* 0x00000008070472a4 */ /* 0x000fe2000f8e023f */
[----:B------:R-:W-:Y:S01]  /*21370*/  MOV R10, UR9 ;  /* 0x00000009000a7c02 */ /* 0x000fe20008000f00 */
[C---:B------:R-:W-:Y:S01]  /*21380*/  IMAD.WIDE.U32 R6, R3.reuse, UR8, R6 ;  /* 0x0000000803067c25 */ /* 0x040fe2000f8e0006 */
[----:B------:R-:W-:Y:S01]  /*21390*/  BSSY B0, `(.L_x_34) ;  /* 0x0000fe1000007945 */ /* 0x000fe20003800000 */
[----:B------:R-:W-:Y:S02]  /*213a0*/  ISETP.GT.AND P1, PT, R0, RZ, P3 ;  /* 0x000000ff0000720c */ /* 0x000fe40001f24270 */
[----:B------:R-:W-:-:S04]  /*213b0*/  IMAD R10, R3, R10, UR4 ;  /* 0x00000004030a7e24 */ /* 0x000fc8000f8e020a */
[----:B------:R-:W-:Y:S01]  /*213c0*/  IMAD.IADD R10, R7, 0x1, R10 ;  /* 0x00000001070a7824 */ /* 0x000fe200078e020a */
[----:B------:R-:W-:Y:S06]  /*213d0*/  @!P0 BRA `(.L_x_35) ;  /* 0x000000ac003c8947 */ /* 0x000fec0003800000 */
[----:B------:R-:W0:Y:S01]  /*213e0*/  LDC.64 R22, c[0x0][0x5b8] ;  /* 0x00016e00ff167b82 */ /* 0x000e220000000a00 */
[----:B------:R-:W2:Y:S01]  /*213f0*/  LDL.LU R11, [R1] ;  /* 0x00000000010b7983 */ /* 0x000ea20000300800 */
[----:B------:R-:W-:-:S06]  /*21400*/  ULDC.64 UR4, c[0x0][0x5c0] ;  /* 0x0001700000047ab9 */ /* 0x000fcc0000000a00 */
[----:B------:R-:W1:Y:S08]  /*21410*/  LDC.64 R14, c[0x0][0x5b0] ;  /* 0x00016c00ff0e7b82 */ /* 0x000e700000000a00 */
[----:B------:R-:W3:Y:S01]  /*21420*/  LDC.64 R12, c[0x0][0x5a8] ;  /* 0x00016a00ff0c7b82 */ /* 0x000ee20000000a00 */
[C---:B0-----:R-:W-:Y:S02]  /*21430*/  IMAD R159, R22.reuse, UR10, RZ ;  /* 0x0000000a169f7c24 */ /* 0x041fe4000f8e02ff */
[----:B------:R-:W-:-:S04]  /*21440*/  IMAD.WIDE.U32 R154, R22, UR42, R18 ;  /* 0x0000002a169a7c25 */ /* 0x000fc8000f8e0012 */
[----:B------:R-:W-:Y:S02]  /*21450*/  IMAD R159, R23, UR42, R159 ;  /* 0x0000002a179f7c24 */ /* 0x000fe4000f8e029f */
[----:B-1----:R-:W-:Y:S02]  /*21460*/  IMAD R153, R14, UR7, RZ ;  /* 0x000000070e997c24 */ /* 0x002fe4000f8e02ff */
[----:B------:R-:W-:Y:S01]  /*21470*/  IMAD.MOV.U32 R20, RZ, RZ, R154 ;  /* 0x000000ffff147224 */ /* 0x000fe200078e009a */
[----:B------:R-:W-:Y:S01]  /*21480*/  IADD3 R21, R155, R159, RZ ;  /* 0x0000009f9b157210 */ /* 0x000fe20007ffe0ff */
[C---:B------:R-:W-:Y:S02]  /*21490*/  IMAD R153, R3.reuse, R15, R153 ;  /* 0x0000000f03997224 */ /* 0x040fe400078e0299 */
[----:B------:R-:W-:-:S05]  /*214a0*/  IMAD.WIDE.U32 R4, R3, R14, R20 ;  /* 0x0000000e03047225 */ /* 0x000fca00078e0014 */
[----:B------:R-:W-:Y:S02]  /*214b0*/  IADD3 R5, R5, R153, RZ ;  /* 0x0000009905057210 */ /* 0x000fe40007ffe0ff */
[----:B---3--:R-:W-:-:S04]  /*214c0*/  LEA R8, P0, R4, R12, 0x2 ;  /* 0x0000000c04087211 */ /* 0x008fc800078010ff */
[----:B------:R-:W-:-:S05]  /*214d0*/  LEA.HI.X R9, R4, R13, R5, 0x2, P0 ;  /* 0x0000000d04097211 */ /* 0x000fca00000f1405 */
[----:B------:R-:W3:Y:S01]  /*214e0*/  @P1 LDG.E.LTC128B R23, desc[UR44][R8.64] ;  /* 0x0000002c08171981 */ /* 0x000ee2000c1e1920 */
[C---:B------:R-:W-:Y:S01]  /*214f0*/  LEA R4, P0, R6.reuse, UR4, 0x2 ;  /* 0x0000000406047c11 */ /* 0x040fe2000f8010ff */
[----:B------:R-:W-:Y:S03]  /*21500*/  BSSY B1, `(.L_x_36) ;  /* 0x0000010000017945 */ /* 0x000fe60003800000 */
[----:B------:R-:W-:Y:S02]  /*21510*/  LEA.HI.X R5, R6, UR5, R10, 0x2, P0 ;  /* 0x0000000506057c11 */ /* 0x000fe400080f140a */
[----:B---3--:R-:W-:-:S05]  /*21520*/  LOP3.LUT R7, R23, 0xffffe000, RZ, 0xc0, !PT ;  /* 0xffffe00017077812 */ /* 0x008fca00078ec0ff */
[----:B------:R-:W-:-:S04]  /*21530*/  FMUL R7, R7, R16 ;  /* 0x0000001007077220 */ /* 0x000fc80000400000 */
[----:B--2---:R-:W-:-:S05]  /*21540*/  FFMA R7, R11, R2, R7 ;  /* 0x000000020b077223 */ /* 0x004fca0000000007 */
[----:B------:R-:W-:-:S05]  /*21550*/  F2FP.TF32.F32.PACK_B R7, R7 ;  /* 0x00000007ff07723e */ /* 0x000fca00024050ff */
[----:B------:R0:W-:Y:S02]  /*21560*/  @P1 STG.E desc[UR44][R4.64], R7 ;  /* 0x0000000704001986 */ /* 0x0001e4000c10192c */
[----:B0-----:R-:W-:-:S04]  /*21570*/  IMAD.WIDE.U32 R6, R3, R14, R18 ;  /* 0x0000000e03067225 */ /* 0x001fc800078e0012 */
[----:B------:R-:W-:Y:S02]  /*21580*/  IMAD.IADD R7, R153, 0x1, R7 ;  /* 0x0000000199077824 */ /* 0x000fe400078e0207 */
[----:B------:R-:W-:-:S05]  /*21590*/  IMAD.WIDE.U32 R6, R22, UR42, R6 ;  /* 0x0000002a16067c25 */ /* 0x000fca000f8e0006 */
[----:B------:R-:W-:Y:S02]  /*215a0*/  IADD3 R7, R159, R7, RZ ;  /* 0x000000079f077210 */ /* 0x000fe40007ffe0ff */
[----:B------:R-:W-:-:S04]  /*215b0*/  LEA R10, P0, R6, R12, 0x2 ;  /* 0x0000000c060a7211 */ /* 0x000fc800078010ff */
[----:B------:R-:W-:Y:S02]  /*215c0*/  LEA.HI.X R11, R6, R13, R7, 0x2, P0 ;  /* 0x0000000d060b7211 */ /* 0x000fe400000f1407 */
[----:B------:R-:W-:-:S13]  /*215d0*/  ISETP.GT.AND P0, PT, R0, 0x1, P3 ;  /* 0x000000010000780c */ /* 0x000fda0001f04270 */
[----:B------:R-:W-:Y:S05]  /*215e0*/  @!P0 BRA `(.L_x_37) ;  /* 0x0000000000048947 */ /* 0x000fea0003800000 */
[----:B------:R0:W5:Y:S02]  /*215f0*/  LDG.E.LTC128B R23, desc[UR44][R10.64+0x4] ;  /* 0x0000042c0a177981 */ /* 0x000164000c1e1920 */
.L_x_37:
[----:B------:R-:W-:Y:S05]  /*21600*/  BSYNC B1 ;  /* 0x0000000000017941 */ /* 0x000fea0003800000 */
.L_x_36:
[----:B------:R-:W2:Y:S01]  /*21610*/  LDL.LU R7, [R1+0x4] ;  /* 0x0000040001077983 */ /* 0x000ea20000300800 */
[----:B-----5:R-:W-:Y:S01]  /*21620*/  LOP3.LUT R6, R23, 0xffffe000, RZ, 0xc0, !PT ;  /* 0xffffe00017067812 */ /* 0x020fe200078ec0ff */
[C---:B------:R-:W-:Y:S01]  /*21630*/  IMAD.SHL.U32 R156, R14.reuse, 0x8, RZ ;  /* 0x000000080e9c7824 */ /* 0x040fe200078e00ff */
[----:B------:R-:W-:Y:S01]  /*21640*/  SHF.L.U64.HI R157, R14, 0x3, R15 ;  /* 0x000000030e9d7819 */ /* 0x000fe2000001020f */
[----:B------:R-:W3:Y:S02]  /*21650*/  LDL.LU R160, [R1+0x8] ;  /* 0x0000080001a07983 */ /* 0x000ee40000300800 */
[----:B------:R-:W-:-:S04]  /*21660*/  FMUL R6, R6, R16 ;  /* 0x0000001006067220 */ /* 0x000fc80000400000 */
[----:B--2---:R-:W-:-:S05]  /*21670*/  FFMA R6, R7, R2, R6 ;  /* 0x0000000207067223 */ /* 0x004fca0000000006 */
[----:B------:R-:W-:-:S05]  /*21680*/  F2FP.TF32.F32.PACK_B R6, R6 ;  /* 0x00000006ff06723e */ /* 0x000fca00024050ff */
[----:B------:R1:W-:Y:S01]  /*21690*/  @P0 STG.E desc[UR44][R4.64+0x4], R6 ;  /* 0x0000040604000986 */ /* 0x0003e2000c10192c */
[----:B------:R-:W-:-:S04]  /*216a0*/  ISETP.GT.AND P0, PT, R158, 0x8, PT ;  /* 0x000000089e00780c */ /* 0x000fc80003f04270 */
[----:B------:R-:W-:Y:S01]  /*216b0*/  ISETP.GT.AND P1, PT, R0, RZ, P0 ;  /* 0x000000ff0000720c */ /* 0x000fe20000724270 */
[----:B-1----:R-:W-:-:S05]  /*216c0*/  IMAD.WIDE.U32 R6, R3, R14, R156 ;  /* 0x0000000e03067225 */ /* 0x002fca00078e009c */
[----:B------:R-:W-:Y:S02]  /*216d0*/  IADD3 R153, R153, R7, RZ ;  /* 0x0000000799997210 */ /* 0x000fe40007ffe0ff */
[----:B------:R-:W-:-:S05]  /*216e0*/  IADD3 R7, P2, R154, R6, RZ ;  /* 0x000000069a077210 */ /* 0x000fca0007f5e0ff */
[----:B------:R-:W-:Y:S01]  /*216f0*/  IMAD.X R9, R153, 0x1, R21, P2 ;  /* 0x0000000199097824 */ /* 0x000fe200010e0615 */
[----:B------:R-:W-:-:S04]  /*21700*/  LEA R8, P2, R7, R12, 0x2 ;  /* 0x0000000c07087211 */ /* 0x000fc800078410ff */
[----:B------:R-:W-:-:S05]  /*21710*/  LEA.HI.X R9, R7, R13, R9, 0x2, P2 ;  /* 0x0000000d07097211 */ /* 0x000fca00010f1409 */
[----:B------:R1:W2:Y:S01]  /*21720*/  @P1 LDG.E.LTC128B R23, desc[UR44][R8.64] ;  /* 0x0000002c08171981 */ /* 0x0002a2000c1e1920 */
[----:B------:R-:W-:Y:S01]  /*21730*/  IADD3 R6, P2, R18, R6, RZ ;  /* 0x0000000612067210 */ /* 0x000fe20007f5e0ff */
[----:B------:R-:W-:Y:S01]  /*21740*/  BSSY B1, `(.L_x_38) ;  /* 0x0000015000017945 */ /* 0x000fe20003800000 */
[----:B------:R-:W-:Y:S02]  /*21750*/  MOV R161, UR8 ;  /* 0x0000000800a17c02 */ /* 0x000fe40008000f00 */
[----:B------:R-:W-:Y:S02]  /*21760*/  IADD3.X R7, R19, R153, RZ, P2, !PT ;  /* 0x0000009913077210 */ /* 0x000fe400017fe4ff */
[----:B------:R-:W-:Y:S01]  /*21770*/  ISETP.GT.AND P4, PT, R0, 0x1, P0 ;  /* 0x000000010000780c */ /* 0x000fe20000784270 */
[----:B------:R-:W-:Y:S02]  /*21780*/  IMAD.SHL.U32 R161, R161, 0x20, RZ ;  /* 0x00000020a1a17824 */ /* 0x000fe400078e00ff */
[----:B------:R-:W-:-:S04]  /*21790*/  IMAD.WIDE.U32 R6, R22, UR42, R6 ;  /* 0x0000002a16067c25 */ /* 0x000fc8000f8e0006 */
[----:B------:R-:W-:Y:S01]  /*217a0*/  IMAD.IADD R7, R159, 0x1, R7 ;  /* 0x000000019f077824 */ /* 0x000fe200078e0207 */
[----:B-1----:R-:W-:-:S04]  /*217b0*/  LEA R8, P2, R6, R12, 0x2 ;  /* 0x0000000c06087211 */ /* 0x002fc800078410ff */
[----:B------:R-:W-:Y:S02]  /*217c0*/  LEA.HI.X R9, R6, R13, R7, 0x2, P2 ;  /* 0x0000000d06097211 */ /* 0x000fe400010f1407 */
[----:B------:R-:W-:Y:S02]  /*217d0*/  MOV R6, UR8 ;  /* 0x0000000800067c02 */ /* 0x000fe40008000f00 */
[----:B--2---:R-:W-:-:S05]  /*217e0*/  LOP3.LUT R153, R23, 0xffffe000, RZ, 0xc0, !PT ;  /* 0xffffe00017997812 */ /* 0x004fca00078ec0ff */
[----:B------:R-:W-:-:S04]  /*217f0*/  FMUL R153, R153, R16 ;  /* 0x0000001099997220 */ /* 0x000fc80000400000 */
[----:B---3--:R-:W-:Y:S01]  /*21800*/  FFMA R153, R160, R2, R153 ;  /* 0x00000002a0997223 */ /* 0x008fe20000000099 */
[----:B------:R-:W-:-:S04]  /*21810*/  IMAD.U32 R160, RZ, RZ, UR9 ;  /* 0x00000009ffa07e24 */ /* 0x000fc8000f8e00ff */
[----:B------:R-:W-:Y:S02]  /*21820*/  F2FP.TF32.F32.PACK_B R153, R153 ;  /* 0x00000099ff99723e */ /* 0x000fe400024050ff */
[----:B------:R-:W-:Y:S02]  /*21830*/  SHF.L.U64.HI R160, R6, 0x5, R160 ;  /* 0x0000000506a07819 */ /* 0x000fe400000102a0 */
[----:B------:R-:W-:-:S04]  /*21840*/  IADD3 R6, P2, R161, R4, RZ ;  /* 0x00000004a1067210 */ /* 0x000fc80007f5e0ff */
[----:B------:R-:W-:-:S05]  /*21850*/  IADD3.X R7, R160, R5, RZ, P2, !PT ;  /* 0x00000005a0077210 */ /* 0x000fca00017fe4ff */
[----:B------:R1:W-:Y:S01]  /*21860*/  @P1 STG.E desc[UR44][R6.64], R153 ;  /* 0x0000009906001986 */ /* 0x0003e2000c10192c */
[----:B------:R-:W-:Y:S05]  /*21870*/  @!P4 BRA `(.L_x_39) ;  /* 0x000000000004c947 */ /* 0x000fea0003800000 */
[----:B------:R2:W5:Y:S02]  /*21880*/  LDG.E.LTC128B R23, desc[UR44][R8.64+0x4] ;  /* 0x0000042c08177981 */ /* 0x000564000c1e1920 */
.L_x_39:
[----:B------:R-:W-:Y:S05]  /*21890*/  BSYNC B1 ;  /* 0x0000000000017941 */ /* 0x000fea0003800000 */
.L_x_38:
[----:B------:R-:W3:Y:S01]  /*218a0*/  LDL.LU R162, [R1+0xc] ;  /* 0x00000c0001a27983 */ /* 0x000ee20000300800 */
[----:B-1---5:R-:W-:Y:S01]  /*218b0*/  LOP3.LUT R153, R23, 0xffffe000, RZ, 0xc0, !PT ;  /* 0xffffe00017997812 */ /* 0x022fe200078ec0ff */
[----:B------:R-:W-:Y:S01]  /*218c0*/  BSSY B1, `(.L_x_40) ;  /* 0x0000009000017945 */ /* 0x000fe20003800000 */
[----:B------:R-:W-:-:S03]  /*218d0*/  ISETP.GT.AND P1, PT, R0, 0x8, P3 ;  /* 0x000000080000780c */ /* 0x000fc60001f24270 */
[----:B------:R-:W-:-:S04]  /*218e0*/  FMUL R153, R153, R16 ;  /* 0x0000001099997220 */ /* 0x000fc80000400000 */
[----:B---3--:R-:W-:-:S05]  /*218f0*/  FFMA R153, R162, R2, R153 ;  /* 0x00000002a2997223 */ /* 0x008fca0000000099 */
[----:B------:R-:W-:-:S05]  /*21900*/  F2FP.TF32.F32.PACK_B R153, R153 ;  /* 0x00000099ff99723e */ /* 0x000fca00024050ff */
[----:B------:R1:W-:Y:S02]  /*21910*/  @P4 STG.E desc[UR44][R6.64+0x4], R153 ;  /* 0x0000049906004986 */ /* 0x0003e4000c10192c */
[----:B-1----:R-:W-:Y:S01]  /*21920*/  IMAD.MOV.U32 R153, RZ, RZ, R23 ;  /* 0x000000ffff997224 */ /* 0x002fe200078e0017 */
[----:B------:R-:W-:Y:S06]  /*21930*/  @!P1 BRA `(.L_x_41) ;  /* 0x0000000000049947 */ /* 0x000fec0003800000 */
[----:B------:R1:W5:Y:S02]  /*21940*/  LDG.E.LTC128B R153, desc[UR44][R10.64+0x20] ;  /* 0x0000202c0a997981 */ /* 0x000364000c1e1920 */
.L_x_41:
[----:B------:R-:W-:Y:S05]  /*21950*/  BSYNC B1 ;  /* 0x0000000000017941 */ /* 0x000fea0003800000 */
.L_x_40:
[----:B------:R-:W3:Y:S01]  /*21960*/  LDL.LU R162, [R1+0x10] ;  /* 0x0000100001a27983 */ /* 0x000ee20000300800 */
[----:B-----5:R-:W-:Y:S01]  /*21970*/  LOP3.LUT R23, R153, 0xffffe000, RZ, 0xc0, !PT ;  /* 0xffffe00099177812 */ /* 0x020fe200078ec0ff */
[----:B------:R-:W-:Y:S01]  /*21980*/  BSSY B1, `(.L_x_42) ;  /* 0x0000008000017945 */ /* 0x000fe20003800000 */
[----:B------:R-:W-:-:S03]  /*21990*/  ISETP.GT.AND P2, PT, R0, 0x9, P3 ;  /* 0x000000090000780c */ /* 0x000fc60001f44270 */
[----:B------:R-:W-:-:S04]  /*219a0*/  FMUL R23, R23, R16 ;  /* 0x0000001017177220 */ /* 0x000fc80000400000 */
[----:B---3--:R-:W-:-:S05]  /*219b0*/  FFMA R23, R162, R2, R23 ;  /* 0x00000002a2177223 */ /* 0x008fca0000000017 */
[----:B------:R-:W-:-:S05]  /*219c0*/  F2FP.TF32.F32.PACK_B R23, R23 ;  /* 0x00000017ff17723e */ /* 0x000fca00024050ff */
[----:B------:R3:W-:Y:S01]  /*219d0*/  @P1 STG.E desc[UR44][R4.64+0x20], R23 ;  /* 0x0000201704001986 */ /* 0x0007e2000c10192c */
[----:B------:R-:W-:Y:S05]  /*219e0*/  @!P2 BRA `(.L_x_43) ;  /* 0x000000000004a947 */ /* 0x000fea0003800000 */
[----:B------:R4:W5:Y:S02]  /*219f0*/  LDG.E.LTC128B R153, desc[UR44][R10.64+0x24] ;  /* 0x0000242c0a997981 */ /* 0x000964000c1e1920 */
.L_x_43:
[----:B------:R-:W-:Y:S05]  /*21a00*/  BSYNC B1 ;  /* 0x0000000000017941 */ /* 0x000fea0003800000 */
.L_x_42:
[----:B------:R-:W2:Y:S01]  /*21a10*/  LDL.LU R162, [R1+0x14] ;  /* 0x0000140001a27983 */ /* 0x000ea20000300800 */
[----:B---3-5:R-:W-:Y:S01]  /*21a20*/  LOP3.LUT R23, R153, 0xffffe000, RZ, 0xc0, !PT ;  /* 0xffffe00099177812 */ /* 0x028fe200078ec0ff */
[----:B------:R-:W-:Y:S01]  /*21a30*/  BSSY B1, `(.L_x_44) ;  /* 0x0000008000017945 */ /* 0x000fe20003800000 */
[----:B------:R-:W-:-:S03]  /*21a40*/  ISETP.GT.AND P1, PT, R0, 0x8, P0 ;  /* 0x000000080000780c */ /* 0x000fc60000724270 */
[----:B------:R-:W-:-:S04]  /*21a50*/  FMUL R23, R23, R16 ;  /* 0x0000001017177220 */ /* 0x000fc80000400000 */
[----:B--2---:R-:W-:-:S05]  /*21a60*/  FFMA R23, R162, R2, R23 ;  /* 0x00000002a2177223 */ /* 0x004fca0000000017 */
[----:B------:R-:W-:-:S05]  /*21a70*/  F2FP.TF32.F32.PACK_B R23, R23 ;  /* 0x00000017ff17723e */ /* 0x000fca00024050ff */
[----:B------:R2:W-:Y:S01]  /*21a80*/  @P2 STG.E desc[UR44][R4.64+0x24], R23 ;  /* 0x0000241704002986 */ /* 0x0005e2000c10192c */
[----:B------:R-:W-:Y:S05]  /*21a90*/  @!P1 BRA `(.L_x_45) ;  /* 0x0000000000049947 */ /* 0x000fea0003800000 */
[----:B------:R3:W5:Y:S02]  /*21aa0*/  LDG.E.LTC128B R153, desc[UR44][R8.64+0x20] ;  /* 0x0000202c08997981 */ /* 0x000764000c1e1920 */
.L_x_45:
[----:B------:R-:W-:Y:S05]  /*21ab0*/  BSYNC B1 ;  /* 0x0000000000017941 */ /* 0x000fea0003800000 */
.L_x_44:
[----:B------:R-:W4:Y:S01]  /*21ac0*/  LDL.LU R162, [R1+0x18] ;  /* 0x0000180001a27983 */ /* 0x000f220000300800 */
[----:B--2--5:R-:W-:Y:S01]  /*21ad0*/  LOP3.LUT R23, R153, 0xffffe000, RZ, 0xc0, !PT ;  /* 0xffffe00099177812 */ /* 0x024fe200078ec0ff */
[----:B------:R-:W-:Y:S01]  /*21ae0*/  BSSY B1, `(.L_x_46) ;  /* 0x0000008000017945 */ /* 0x000fe20003800000 */
[----:B------:R-:W-:-:S03]  /*21af0*/  ISETP.GT.AND P2, PT, R0, 0x9, P0 ;  /* 0x000000090000780c */ /* 0x000fc60000744270 */
[----:B------:R-:W-:-:S04]  /*21b00*/  FMUL R23, R23, R16 ;  /* 0x0000001017177220 */ /* 0x000fc80000400000 */
[----:B----4-:R-:W-:-:S05]  /*21b10*/  FFMA R23, R162, R2, R23 ;  /* 0x00000002a2177223 */ /* 0x010fca0000000017 */
[----:B------:R-:W-:-:S05]  /*21b20*/  F2FP.TF32.F32.PACK_B R23, R23 ;  /* 0x00000017ff17723e */ /* 0x000fca00024050ff */
[----:B------:R2:W-:Y:S01]  /*21b30*/  @P1 STG.E desc[UR44][R6.64+0x20], R23 ;  /* 0x0000201706001986 */ /* 0x0005e2000c10192c */
[----:B------:R-:W-:Y:S05]  /*21b40*/  @!P2 BRA `(.L_x_47) ;  /* 0x000000000004a947 */ /* 0x000fea0003800000 */
[----:B------:R4:W5:Y:S02]  /*21b50*/  LDG.E.LTC128B R153, desc[UR44][R8.64+0x24] ;  /* 0x0000242c08997981 */ /* 0x000964000c1e1920 */
.L_x_47:
[----:B------:R-:W-:Y:S05]  /*21b60*/  BSYNC B1 ;  /* 0x0000000000017941 */ /* 0x000fea0003800000 */
.L_x_46:
[----:B------:R-:W3:Y:S01]  /*21b70*/  LDL.LU R162, [R1+0x1c] ;  /* 0x00001c0001a27983 */ /* 0x000ee20000300800 */
[----:B--2--5:R-:W-:Y:S01]  /*21b80*/  LOP3.LUT R23, R153, 0xffffe000, RZ, 0xc0, !PT ;  /* 0xffffe00099177812 */ /* 0x024fe200078ec0ff */
        /* <DEDUP_REMOVED lines=8> */
.L_x_49:
[----:B------:R-:W-:Y:S05]  /*21c10*/  BSYNC B1 ;  /* 0x0000000000017941 */ /* 0x000fea0003800000 */
.L_x_48:
        /* <DEDUP_REMOVED lines=10> */
.L_x_51:
[----:B------:R-:W-:Y:S05]  /*21cc0*/  BSYNC B1 ;  /* 0x0000000000017941 */ /* 0x000fea0003800000 */
.L_x_50:
        /* <DEDUP_REMOVED lines=10> */
.L_x_53:
[----:B------:R-:W-:Y:S05]  /*21d70*/  BSYNC B1 ;  /* 0x0000000000017941 */ /* 0x000fea0003800000 */
.L_x_52:
        /* <DEDUP_REMOVED lines=10> */
.L_x_55:
[----:B------:R-:W-:Y:S05]  /*21e20*/  BSYNC B1 ;  /* 0x0000000000017941 */ /* 0x000fea0003800000 */
.L_x_54:
        /* <DEDUP_REMOVED lines=10> */
.L_x_57:
[----:B------:R-:W-:Y:S05]  /*21ed0*/  BSYNC B1 ;  /* 0x0000000000017941 */ /* 0x000fea0003800000 */
.L_x_56:
        /* <DEDUP_REMOVED lines=10> */
.L_x_59:
[----:B------:R-:W-:Y:S05]  /*21f80*/  BSYNC B1 ;  /* 0x0000000000017941 */ /* 0x000fea0003800000 */
.L_x_58:
        /* <DEDUP_REMOVED lines=10> */
.L_x_61:
[----:B------:R-:W-:Y:S05]  /*22030*/  BSYNC B1 ;  /* 0x0000000000017941 */ /* 0x000fea0003800000 */
.L_x_60:
        /* <DEDUP_REMOVED lines=10> */
.L_x_63:
[----:B------:R-:W-:Y:S05]  /*220e0*/  BSYNC B1 ;  /* 0x0000000000017941 */ /* 0x000fea0003800000 */
.L_x_62:
        /* <DEDUP_REMOVED lines=10> */
.L_x_65:
[----:B------:R-:W-:Y:S05]  /*22190*/  BSYNC B1 ;  /* 0x0000000000017941 */ /* 0x000fea0003800000 */
.L_x_64:
        /* <DEDUP_REMOVED lines=10> */
.L_x_67:
[----:B------:R-:W-:Y:S05]  /*22240*/  BSYNC B1 ;  /* 0x0000000000017941 */ /* 0x000fea0003800000 */
.L_x_66:
        /* <DEDUP_REMOVED lines=10> */
.L_x_69:
[----:B------:R-:W-:Y:S05]  /*222f0*/  BSYNC B1 ;  /* 0x0000000000017941 */ /* 0x000fea0003800000 */
.L_x_68:
        /* <DEDUP_REMOVED lines=10> */
.L_x_71:
[----:B------:R-:W-:Y:S05]  /*223a0*/  BSYNC B1 ;  /* 0x0000000000017941 */ /* 0x000fea0003800000 */
.L_x_70:
        /* <DEDUP_REMOVED lines=10> */
.L_x_73:
[----:B------:R-:W-:Y:S05]  /*22450*/  BSYNC B1 ;  /* 0x0000000000017941 */ /* 0x000fea0003800000 */
.L_x_72:
        /* <DEDUP_REMOVED lines=10> */
.L_x_75:
[----:B------:R-:W-:Y:S05]  /*22500*/  BSYNC B1 ;  /* 0x0000000000017941 */ /* 0x000fea0003800000 */
.L_x_74:
        /* <DEDUP_REMOVED lines=10> */
.L_x_77:
[----:B------:R-:W-:Y:S05]  /*225b0*/  BSYNC B1 ;  /* 0x0000000000017941 */ /* 0x000fea0003800000 */
.L_x_76:
        /* <DEDUP_REMOVED lines=10> */
.L_x_79:
[----:B------:R-:W-:Y:S05]  /*22660*/  BSYNC B1 ;  /* 0x0000000000017941 */ /* 0x000fea0003800000 */
.L_x_78:
        /* <DEDUP_REMOVED lines=10> */
.L_x_81:
[----:B------:R-:W-:Y:S05]  /*22710*/  BSYNC B1 ;  /* 0x0000000000017941 */ /* 0x000fea0003800000 */
.L_x_80:
        /* <DEDUP_REMOVED lines=10> */
.L_x_83:
[----:B------:R-:W-:Y:S05]  /*227c0*/  BSYNC B1 ;  /* 0x0000000000017941 */ /* 0x000fea0003800000 */
.L_x_82:
        /* <DEDUP_REMOVED lines=10> */
.L_x_85:
[----:B------:R-:W-:Y:S05]  /*22870*/  BSYNC B1 ;  /* 0x0000000000017941 */ /* 0x000fea0003800000 */
.L_x_84:
        /* <DEDUP_REMOVED lines=10> */
.L_x_87:
[----:B------:R-:W-:Y:S05]  /*22920*/  BSYNC B1 ;  /* 0x0000000000017941 */ /* 0x000fea0003800000 */
.L_x_86:
        /* <DEDUP_REMOVED lines=10> */
.L_x_89:
[----:B------:R-:W-:Y:S05]  /*229d0*/  BSYNC B1 ;  /* 0x0000000000017941 */ /* 0x000fea0003800000 */
.L_x_88:
        /* <DEDUP_REMOVED lines=10> */
.L_x_91:
[----:B------:R-:W-:Y:S05]  /*22a80*/  BSYNC B1 ;  /* 0x0000000000017941 */ /* 0x000fea0003800000 */
.L_x_90:
        /* <DEDUP_REMOVED lines=10> */
.L_x_93:
[----:B------:R-:W-:Y:S05]  /*22b30*/  BSYNC B1 ;  /* 0x0000000000017941 */ /* 0x000fea0003800000 */
.L_x_92:
        /* <DEDUP_REMOVED lines=10> */
.L_x_95:
[----:B------:R-:W-:Y:S05]  /*22be0*/  BSYNC B1 ;  /* 0x0000000000017941 */ /* 0x000fea0003800000 */
.L_x_94:
        /* <DEDUP_REMOVED lines=10> */
.L_x_97:
[----:B------:R-:W-:Y:S05]  /*22c90*/  BSYNC B1 ;  /* 0x0000000000017941 */ /* 0x000fea0003800000 */
.L_x_96:
        /* <DEDUP_REMOVED lines=10> */
.L_x_99:
[----:B------:R-:W-:Y:S05]  /*22d40*/  BSYNC B1 ;  /* 0x0000000000017941 */ /* 0x000fea0003800000 */
.L_x_98:
        /* <DEDUP_REMOVED lines=10> */
.L_x_101:
[----:B------:R-:W-:Y:S05]  /*22df0*/  BSYNC B1 ;  /* 0x0000000000017941 */ /* 0x000fea0003800000 */
.L_x_100:
        /* <DEDUP_REMOVED lines=10> */
.L_x_103:
[----:B------:R-:W-:Y:S05]  /*22ea0*/  BSYNC B1 ;  /* 0x0000000000017941 */ /* 0x000fea0003800000 */
.L_x_102:
        /* <DEDUP_REMOVED lines=10> */
.L_x_105:
[----:B------:R-:W-:Y:S05]  /*22f50*/  BSYNC B1 ;  /* 0x0000000000017941 */ /* 0x000fea0003800000 */
.L_x_104:
        /* <DEDUP_REMOVED lines=10> */
.L_x_107:
[----:B------:R-:W-:Y:S05]  /*23000*/  BSYNC B1 ;  /* 0x0000000000017941 */ /* 0x000fea0003800000 */
.L_x_106:
        /* <DEDUP_REMOVED lines=10> */
.L_x_109:
[----:B------:R-:W-:Y:S05]  /*230b0*/  BSYNC B1 ;  /* 0x0000000000017941 */ /* 0x000fea0003800000 */
.L_x_108:
        /* <DEDUP_REMOVED lines=10> */
.L_x_111:
[----:B------:R-:W-:Y:S05]  /*23160*/  BSYNC B1 ;  /* 0x0000000000017941 */ /* 0x000fea0003800000 */
.L_x_110:
        /* <DEDUP_REMOVED lines=10> */
.L_x_113:
[----:B------:R-:W-:Y:S05]  /*23210*/  BSYNC B1 ;  /* 0x0000000000017941 */ /* 0x000fea0003800000 */
.L_x_112:
        /* <DEDUP_REMOVED lines=10> */
.L_x_115:
[----:B------:R-:W-:Y:S05]  /*232c0*/  BSYNC B1 ;  /* 0x0000000000017941 */ /* 0x000fea0003800000 */
.L_x_114:
        /* <DEDUP_REMOVED lines=10> */
.L_x_117:
[----:B------:R-:W-:Y:S05]  /*23370*/  BSYNC B1 ;  /* 0x0000000000017941 */ /* 0x000fea0003800000 */
.L_x_116:
        /* <DEDUP_REMOVED lines=10> */
.L_x_119:
[----:B------:R-:W-:Y:S05]  /*23420*/  BSYNC B1 ;  /* 0x0000000000017941 */ /* 0x000fea0003800000 */
.L_x_118:
        /* <DEDUP_REMOVED lines=10> */
.L_x_121:
[----:B------:R-:W-:Y:S05]  /*234d0*/  BSYNC B1 ;  /* 0x0000000000017941 */ /* 0x000fea0003800000 */
.L_x_120:
        /* <DEDUP_REMOVED lines=10> */
.L_x_123:
[----:B------:R-:W-:Y:S05]  /*23580*/  BSYNC B1 ;  /* 0x0000000000017941 */ /* 0x000fea0003800000 */
.L_x_122:
        /* <DEDUP_REMOVED lines=10> */
.L_x_125:
[----:B------:R-:W-:Y:S05]  /*23630*/  BSYNC B1 ;  /* 0x0000000000017941 */ /* 0x000fea0003800000 */
.L_x_124:
        /* <DEDUP_REMOVED lines=10> */
.L_x_127:
[----:B------:R-:W-:Y:S05]  /*236e0*/  BSYNC B1 ;  /* 0x0000000000017941 */ /* 0x000fea0003800000 */
.L_x_126:
        /* <DEDUP_REMOVED lines=10> */
.L_x_129:
[----:B------:R-:W-:Y:S05]  /*23790*/  BSYNC B1 ;  /* 0x0000000000017941 */ /* 0x000fea0003800000 */
.L_x_128:
        /* <DEDUP_REMOVED lines=10> */
.L_x_131:
[----:B------:R-:W-:Y:S05]  /*23840*/  BSYNC B1 ;  /* 0x0000000000017941 */ /* 0x000fea0003800000 */
.L_x_130:
        /* <DEDUP_REMOVED lines=10> */
.L_x_133:
[----:B------:R-:W-:Y:S05]  /*238f0*/  BSYNC B1 ;  /* 0x0000000000017941 */ /* 0x000fea0003800000 */
.L_x_132:
        /* <DEDUP_REMOVED lines=10> */
.L_x_135:
[----:B------:R-:W-:Y:S05]  /*239a0*/  BSYNC B1 ;  /* 0x0000000000017941 */ /* 0x000fea0003800000 */
.L_x_134:
        /* <DEDUP_REMOVED lines=10> */
.L_x_137:
[----:B------:R-:W-:Y:S05]  /*23a50*/  BSYNC B1 ;  /* 0x0000000000017941 */ /* 0x000fea0003800000 */
.L_x_136:
        /* <DEDUP_REMOVED lines=10> */
.L_x_139:
[----:B------:R-:W-:Y:S05]  /*23b00*/  BSYNC B1 ;  /* 0x0000000000017941 */ /* 0x000fea0003800000 */
.L_x_138:
        /* <DEDUP_REMOVED lines=10> */
.L_x_141:
[----:B------:R-:W-:Y:S05]  /*23bb0*/  BSYNC B1 ;  /* 0x0000000000017941 */ /* 0x000fea0003800000 */
.L_x_140:
        /* <DEDUP_REMOVED lines=10> */
.L_x_143:
[----:B------:R-:W-:Y:S05]  /*23c60*/  BSYNC B1 ;  /* 0x0000000000017941 */ /* 0x000fea0003800000 */
.L_x_142:
        /* <DEDUP_REMOVED lines=10> */
.L_x_145:
[----:B------:R-:W-:Y:S05]  /*23d10*/  BSYNC B1 ;  /* 0x0000000000017941 */ /* 0x000fea0003800000 */
.L_x_144:
        /* <DEDUP_REMOVED lines=10> */
.L_x_147:
[----:B------:R-:W-:Y:S05]  /*23dc0*/  BSYNC B1 ;  /* 0x0000000000017941 */ /* 0x000fea0003800000 */
.L_x_146:
        /* <DEDUP_REMOVED lines=10> */
.L_x_149:
[----:B------:R-:W-:Y:S05]  /*23e70*/  BSYNC B1 ;  /* 0x0000000000017941 */ /* 0x000fea0003800000 */
.L_x_148:
        /* <DEDUP_REMOVED lines=10> */
.L_x_151:
[----:B------:R-:W-:Y:S05]  /*23f20*/  BSYNC B1 ;  /* 0x0000000000017941 */ /* 0x000fea0003800000 */
.L_x_150:
        /* <DEDUP_REMOVED lines=10> */
.L_x_153:
[----:B------:R-:W-:Y:S05]  /*23fd0*/  BSYNC B1 ;  /* 0x0000000000017941 */ /* 0x000fea0003800000 */
.L_x_152:
        /* <DEDUP_REMOVED lines=10> */
.L_x_155:
[----:B------:R-:W-:Y:S05]  /*24080*/  BSYNC B1 ;  /* 0x0000000000017941 */ /* 0x000fea0003800000 */
.L_x_154:
        /* <DEDUP_REMOVED lines=10> */
.L_x_157:
[----:B------:R-:W-:Y:S05]  /*24130*/  BSYNC B1 ;  /* 0x0000000000017941 */ /* 0x000fea0003800000 */
.L_x_156:
        /* <DEDUP_REMOVED lines=10> */
.L_x_159:
[----:B------:R-:W-:Y:S05]  /*241e0*/  BSYNC B1 ;  /* 0x0000000000017941 */ /* 0x000fea0003800000 */
.L_x_158:
        /* <DEDUP_REMOVED lines=10> */
.L_x_161:
[----:B------:R-:W-:Y:S05]  /*24290*/  BSYNC B1 ;  /* 0x0000000000017941 */ /* 0x000fea0003800000 */
.L_x_160:
        /* <DEDUP_REMOVED lines=10> */
.L_x_163:
[----:B------:R-:W-:Y:S05]  /*24340*/  BSYNC B1 ;  /* 0x0000000000017941 */ /* 0x000fea0003800000 */
.L_x_162:
        /* <DEDUP_REMOVED lines=10> */
.L_x_165:
[----:B------:R-:W-:Y:S05]  /*243f0*/  BSYNC B1 ;  /* 0x0000000000017941 */ /* 0x000fea0003800000 */
.L_x_164:
        /* <DEDUP_REMOVED lines=10> */
.L_x_167:
[----:B------:R-:W-:Y:S05]  /*244a0*/  BSYNC B1 ;  /* 0x0000000000017941 */ /* 0x000fea0003800000 */
.L_x_166:
        /* <DEDUP_REMOVED lines=10> */
.L_x_169:
[----:B------:R-:W-:Y:S05]  /*24550*/  BSYNC B1 ;  /* 0x0000000000017941 */ /* 0x000fea0003800000 */
.L_x_168:
        /* <DEDUP_REMOVED lines=10> */
.L_x_171:
[----:B------:R-:W-:Y:S05]  /*24600*/  BSYNC B1 ;  /* 0x0000000000017941 */ /* 0x000fea0003800000 */
.L_x_170:
        /* <DEDUP_REMOVED lines=10> */
.L_x_173:
[----:B------:R-:W-:Y:S05]  /*246b0*/  BSYNC B1 ;  /* 0x0000000000017941 */ /* 0x000fea0003800000 */
.L_x_172:
        /* <DEDUP_REMOVED lines=10> */
.L_x_175:
[----:B------:R-:W-:Y:S05]  /*24760*/  BSYNC B1 ;  /* 0x0000000000017941 */ /* 0x000fea0003800000 */
.L_x_174:
        /* <DEDUP_REMOVED lines=10> */
.L_x_177:
[----:B------:R-:W-:Y:S05]  /*24810*/  BSYNC B1 ;  /* 0x0000000000017941 */ /* 0x000fea0003800000 */
.L_x_176:
        /* <DEDUP_REMOVED lines=10> */
.L_x_179:
[----:B------:R-:W-:Y:S05]  /*248c0*/  BSYNC B1 ;  /* 0x0000000000017941 */ /* 0x000fea0003800000 */
.L_x_178:
        /* <DEDUP_REMOVED lines=10> */
.L_x_181:
[----:B------:R-:W-:Y:S05]  /*24970*/  BSYNC B1 ;  /* 0x0000000000017941 */ /* 0x000fea0003800000 */
.L_x_180:
        /* <DEDUP_REMOVED lines=10> */
.L_x_183:
[----:B------:R-:W-:Y:S05]  /*24a20*/  BSYNC B1 ;  /* 0x0000000000017941 */ /* 0x000fea0003800000 */
.L_x_182:
        /* <DEDUP_REMOVED lines=10> */
.L_x_185:
[----:B------:R-:W-:Y:S05]  /*24ad0*/  BSYNC B1 ;  /* 0x0000000000017941 */ /* 0x000fea0003800000 */
.L_x_184:
        /* <DEDUP_REMOVED lines=10> */
.L_x_187:
[----:B------:R-:W-:Y:S05]  /*24b80*/  BSYNC B1 ;  /* 0x0000000000017941 */ /* 0x000fea0003800000 */
.L_x_186:
        /* <DEDUP_REMOVED lines=10> */
.L_x_189:
[----:B------:R-:W-:Y:S05]  /*24c30*/  BSYNC B1 ;  /* 0x0000000000017941 */ /* 0x000fea0003800000 */
.L_x_188:
        /* <DEDUP_REMOVED lines=10> */
.L_x_191:
[----:B------:R-:W-:Y:S05]  /*24ce0*/  BSYNC B1 ;  /* 0x0000000000017941 */ /* 0x000fea0003800000 */
.L_x_190:
        /* <DEDUP_REMOVED lines=10> */
.L_x_193:
[----:B------:R-:W-:Y:S05]  /*24d90*/  BSYNC B1 ;  /* 0x0000000000017941 */ /* 0x000fea0003800000 */
.L_x_192:
        /* <DEDUP_REMOVED lines=10> */
.L_x_195:
[----:B------:R-:W-:Y:S05]  /*24e40*/  BSYNC B1 ;  /* 0x0000000000017941 */ /* 0x000fea0003800000 */
.L_x_194:
        /* <DEDUP_REMOVED lines=10> */
.L_x_197:
[----:B------:R-:W-:Y:S05]  /*24ef0*/  BSYNC B1 ;  /* 0x0000000000017941 */ /* 0x000fea0003800000 */
.L_x_196:
        /* <DEDUP_REMOVED lines=10> */
.L_x_199:
[----:B------:R-:W-:Y:S05]  /*24fa0*/  BSYNC B1 ;  /* 0x0000000000017941 */ /* 0x000fea0003800000 */
.L_x_198:
        /* <DEDUP_REMOVED lines=10> */
.L_x_201:
[----:B------:R-:W-:Y:S05]  /*25050*/  BSYNC B1 ;  /* 0x0000000000017941 */ /* 0x000fea0003800000 */
.L_x_200:
        /* <DEDUP_REMOVED lines=10> */
.L_x_203:
[----:B------:R-:W-:Y:S05]  /*25100*/  BSYNC B1 ;  /* 0x0000000000017941 */ /* 0x000fea0003800000 */
.L_x_202:
        /* <DEDUP_REMOVED lines=10> */
.L_x_205:
[----:B------:R-:W-:Y:S05]  /*251b0*/  BSYNC B1 ;  /* 0x0000000000017941 */ /* 0x000fea0003800000 */
.L_x_204:
        /* <DEDUP_REMOVED lines=10> */
.L_x_207:
[----:B------:R-:W-:Y:S05]  /*25260*/  BSYNC B1 ;  /* 0x0000000000017941 */ /* 0x000fea0003800000 */
.L_x_206:
        /* <DEDUP_REMOVED lines=10> */
.L_x_209:
[----:B------:R-:W-:Y:S05]  /*25310*/  BSYNC B1 ;  /* 0x0000000000017941 */ /* 0x000fea0003800000 */
.L_x_208:
        /* <DEDUP_REMOVED lines=10> */
.L_x_211:
[----:B------:R-:W-:Y:S05]  /*253c0*/  BSYNC B1 ;  /* 0x0000000000017941 */ /* 0x000fea0003800000 */
.L_x_210:
        /* <DEDUP_REMOVED lines=10> */
.L_x_213:
[----:B------:R-:W-:Y:S05]  /*25470*/  BSYNC B1 ;  /* 0x0000000000017941 */ /* 0x000fea0003800000 */
.L_x_212:
        /* <DEDUP_REMOVED lines=10> */
.L_x_215:
[----:B------:R-:W-:Y:S05]  /*25520*/  BSYNC B1 ;  /* 0x0000000000017941 */ /* 0x000fea0003800000 */
.L_x_214:
        /* <DEDUP_REMOVED lines=10> */
.L_x_217:
[----:B------:R-:W-:Y:S05]  /*255d0*/  BSYNC B1 ;  /* 0x0000000000017941 */ /* 0x000fea0003800000 */
.L_x_216:
        /* <DEDUP_REMOVED lines=10> */
.L_x_219:
[----:B------:R-:W-:Y:S05]  /*25680*/  BSYNC B1 ;  /* 0x0000000000017941 */ /* 0x000fea0003800000 */
.L_x_218:
        /* <DEDUP_REMOVED lines=10> */
.L_x_221:
[----:B------:R-:W-:Y:S05]  /*25730*/  BSYNC B1 ;  /* 0x0000000000017941 */ /* 0x000fea0003800000 */
.L_x_220:
        /* <DEDUP_REMOVED lines=10> */
.L_x_223:
[----:B------:R-:W-:Y:S05]  /*257e0*/  BSYNC B1 ;  /* 0x0000000000017941 */ /* 0x000fea0003800000 */
.L_x_222:
        /* <DEDUP_REMOVED lines=10> */
.L_x_225:
[----:B------:R-:W-:Y:S05]  /*25890*/  BSYNC B1 ;  /* 0x0000000000017941 */ /* 0x000fea0003800000 */
.L_x_224:
        /* <DEDUP_REMOVED lines=10> */
.L_x_227:
[----:B------:R-:W-:Y:S05]  /*25940*/  BSYNC B1 ;  /* 0x0000000000017941 */ /* 0x000fea0003800000 */
.L_x_226:
        /* <DEDUP_REMOVED lines=10> */
.L_x_229:
[----:B------:R-:W-:Y:S05]  /*259f0*/  BSYNC B1 ;  /* 0x0000000000017941 */ /* 0x000fea0003800000 */
.L_x_228:
        /* <DEDUP_REMOVED lines=10> */
.L_x_231:
[----:B------:R-:W-:Y:S05]  /*25aa0*/  BSYNC B1 ;  /* 0x0000000000017941 */ /* 0x000fea0003800000 */
.L_x_230:
        /* <DEDUP_REMOVED lines=10> */
.L_x_233:
[----:B------:R-:W-:Y:S05]  /*25b50*/  BSYNC B1 ;  /* 0x0000000000017941 */ /* 0x000fea0003800000 */
.L_x_232:
        /* <DEDUP_REMOVED lines=10> */
.L_x_235:
[----:B------:R-:W-:Y:S05]  /*25c00*/  BSYNC B1 ;  /* 0x0000000000017941 */ /* 0x000fea0003800000 */
.L_x_234:
        /* <DEDUP_REMOVED lines=10> */
.L_x_237:
[----:B------:R-:W-:Y:S05]  /*25cb0*/  BSYNC B1 ;  /* 0x0000000000017941 */ /* 0x000fea0003800000 */
.L_x_236:
        /* <DEDUP_REMOVED lines=10> */
.L_x_239:
[----:B------:R-:W-:Y:S05]  /*25d60*/  BSYNC B1 ;  /* 0x0000000000017941 */ /* 0x000fea0003800000 */
.L_x_238:
        /* <DEDUP_REMOVED lines=10> */
.L_x_241:
[----:B------:R-:W-:Y:S05]  /*25e10*/  BSYNC B1 ;  /* 0x0000000000017941 */ /* 0x000fea0003800000 */
.L_x_240:
        /* <DEDUP_REMOVED lines=10> */
.L_x_243:
[----:B------:R-:W-:Y:S05]  /*25ec0*/  BSYNC B1 ;  /* 0x0000000000017941 */ /* 0x000fea0003800000 */
.L_x_242:
        /* <DEDUP_REMOVED lines=10> */
.L_x_245:
[----:B------:R-:W-:Y:S05]  /*25f70*/  BSYNC B1 ;  /* 0x0000000000017941 */ /* 0x000fea0003800000 */
.L_x_244:
        /* <DEDUP_REMOVED lines=10> */
.L_x_247:
[----:B------:R-:W-:Y:S05]  /*26020*/  BSYNC B1 ;  /* 0x0000000000017941 */ /* 0x000fea0003800000 */
.L_x_246:
        /* <DEDUP_REMOVED lines=10> */
.L_x_249:
[----:B------:R-:W-:Y:S05]  /*260d0*/  BSYNC B1 ;  /* 0x0000000000017941 */ /* 0x000fea0003800000 */
.L_x_248:
        /* <DEDUP_REMOVED lines=10> */
.L_x_251:
[----:B------:R-:W-:Y:S05]  /*26180*/  BSYNC B1 ;  /* 0x0000000000017941 */ /* 0x000fea0003800000 */
.L_x_250:
        /* <DEDUP_REMOVED lines=10> */
.L_x_253:
[----:B------:R-:W-:Y:S05]  /*26230*/  BSYNC B1 ;  /* 0x0000000000017941 */ /* 0x000fea0003800000 */
.L_x_252:
        /* <DEDUP_REMOVED lines=10> */
.L_x_255:
[----:B------:R-:W-:Y:S05]  /*262e0*/  BSYNC B1 ;  /* 0x0000000000017941 */ /* 0x000fea0003800000 */
.L_x_254:
        /* <DEDUP_REMOVED lines=10> */
.L_x_257:
[----:B------:R-:W-:Y:S05]  /*26390*/  BSYNC B1 ;  /* 0x0000000000017941 */ /* 0x000fea0003800000 */
.L_x_256:
        /* <DEDUP_REMOVED lines=10> */
.L_x_259:
[----:B------:R-:W-:Y:S05]  /*26440*/  BSYNC B1 ;  /* 0x0000000000017941 */ /* 0x000fea0003800000 */
.L_x_258:
        /* <DEDUP_REMOVED lines=10> */
.L_x_261:
[----:B------:R-:W-:Y:S05]  /*264f0*/  BSYNC B1 ;  /* 0x0000000000017941 */ /* 0x000fea0003800000 */
.L_x_260:
        /* <DEDUP_REMOVED lines=10> */
.L_x_263:
[----:B------:R-:W-:Y:S05]  /*265a0*/  BSYNC B1 ;  /* 0x0000000000017941 */ /* 0x000fea0003800000 */
.L_x_262:
        /* <DEDUP_REMOVED lines=10> */
.L_x_265:
[----:B------:R-:W-:Y:S05]  /*26650*/  BSYNC B1 ;  /* 0x0000000000017941 */ /* 0x000fea0003800000 */
.L_x_264:
        /* <DEDUP_REMOVED lines=10> */
.L_x_267:
[----:B------:R-:W-:Y:S05]  /*26700*/  BSYNC B1 ;  /* 0x0000000000017941 */ /* 0x000fea0003800000 */
.L_x_266:
        /* <DEDUP_REMOVED lines=10> */
.L_x_269:
[----:B------:R-:W-:Y:S05]  /*267b0*/  BSYNC B1 ;  /* 0x0000000000017941 */ /* 0x000fea0003800000 */
.L_x_268:
        /* <DEDUP_REMOVED lines=10> */
.L_x_271:
[----:B------:R-:W-:Y:S05]  /*26860*/  BSYNC B1 ;  /* 0x0000000000017941 */ /* 0x000fea0003800000 */
.L_x_270:
        /* <DEDUP_REMOVED lines=10> */
.L_x_273:
[----:B------:R-:W-:Y:S05]  /*26910*/  BSYNC B1 ;  /* 0x0000000000017941 */ /* 0x000fea0003800000 */
.L_x_272:
        /* <DEDUP_REMOVED lines=10> */
.L_x_275:
[----:B------:R-:W-:Y:S05]  /*269c0*/  BSYNC B1 ;  /* 0x0000000000017941 */ /* 0x000fea0003800000 */
.L_x_274:
        /* <DEDUP_REMOVED lines=10> */
.L_x_277:
[----:B------:R-:W-:Y:S05]  /*26a70*/  BSYNC B1 ;  /* 0x0000000000017941 */ /* 0x000fea0003800000 */
.L_x_276:
        /* <DEDUP_REMOVED lines=10> */
.L_x_279:
[----:B------:R-:W-:Y:S05]  /*26b20*/  BSYNC B1 ;  /* 0x0000000000017941 */ /* 0x000fea0003800000 */
.L_x_278:
        /* <DEDUP_REMOVED lines=10> */
.L_x_281:
[----:B------:R-:W-:Y:S05]  /*26bd0*/  BSYNC B1 ;  /* 0x0000000000017941 */ /* 0x000fea0003800000 */
.L_x_280:
        /* <DEDUP_REMOVED lines=10> */
.L_x_283:
[----:B------:R-:W-:Y:S05]  /*26c80*/  BSYNC B1 ;  /* 0x0000000000017941 */ /* 0x000fea0003800000 */
.L_x_282:
[----:B01-34-:R-:W3:Y:S01]  /*26c90*/  LDL.LU R10, [R1+0x1f4] ;  /* 0x0001f400010a7983 */ /* 0x01bee20000300800 */
        /* <DEDUP_REMOVED lines=9> */
.L_x_285:
[----:B------:R-:W-:Y:S05]  /*26d30*/  BSYNC B1 ;  /* 0x0000000000017941 */ /* 0x000fea0003800000 */
.L_x_284:
[----:B------:R-:W3:Y:S01]  /*26d40*/  LDL.LU R10, [R1+0x1f8] ;  /* 0x0001f800010a7983 */ /* 0x000ee20000300800 */
[----:B0----5:R-:W-:Y:S01]  /*26d50*/  LOP3.LUT R11, R153, 0xffffe000, RZ, 0xc0, !PT ;  /* 0xffffe000990b7812 */ /* 0x021fe200078ec0ff */
[----:B------:R-:W-:Y:S01]  /*26d60*/  BSSY B1, `(.L_x_286) ;  /* 0x000000b000017945 */ /* 0x000fe20003800000 */
[----:B------:R-:W-:Y:S02]  /*26d70*/  ISETP.GT.AND P1, PT, R0, 0xf9, P0 ;  /* 0x000000f90000780c */ /* 0x000fe40000724270 */
[----:B------:R-:W-:Y:S01]  /*26d80*/  IADD3 R169, P2, R3, 0x80, RZ ;  /* 0x0000008003a97810 */ /* 0x000fe20007f5e0ff */
[----:B------:R-:W-:-:S03]  /*26d90*/  FMUL R11, R11, R16 ;  /* 0x000000100b0b7220 */ /* 0x000fc60000400000 */
[----:B------:R-:W-:Y:S01]  /*26da0*/  IADD3.X R3, RZ, UR7, RZ, P2, !PT ;  /* 0x00000007ff037c10 */ /* 0x000fe200097fe4ff */
[----:B---3--:R-:W-:-:S04]  /*26db0*/  FFMA R11, R10, R2, R11 ;  /* 0x000000020a0b7223 */ /* 0x008fc8000000000b */
[----:B------:R-:W-:Y:S01]  /*26dc0*/  IMAD R10, R3, R14, RZ ;  /* 0x0000000e030a7224 */ /* 0x000fe200078e02ff */
[----:B------:R-:W-:-:S05]  /*26dd0*/  F2FP.TF32.F32.PACK_B R11, R11 ;  /* 0x0000000bff0b723e */ /* 0x000fca00024050ff */
[----:B------:R0:W-:Y:S01]  /*26de0*/  @P4 STG.E desc[UR44][R6.64+0x3e0], R11 ;  /* 0x0003e00b06004986 */ /* 0x0001e2000c10192c */
[----:B------:R-:W-:Y:S05]  /*26df0*/  @!P1 BRA `(.L_x_287) ;  /* 0x0000000000049947 */ /* 0x000fea0003800000 */
[----:B------:R3:W5:Y:S02]  /*26e00*/  LDG.E.LTC128B R153, desc[UR44][R8.64+0x3e4] ;  /* 0x0003e42c08997981 */ /* 0x000764000c1e1920 */
.L_x_287:
[----:B------:R-:W-:Y:S05]  /*26e10*/  BSYNC B1 ;  /* 0x0000000000017941 */ /* 0x000fea0003800000 */
.L_x_286:
[----:B0-----:R-:W4:Y:S01]  /*26e20*/  LDL.LU R11, [R1+0x1fc] ;  /* 0x0001fc00010b7983 */ /* 0x001f220000300800 */
[----:B-----5:R-:W-:Y:S01]  /*26e30*/  LOP3.LUT R3, R153, 0xffffe000, RZ, 0xc0, !PT ;  /* 0xffffe00099037812 */ /* 0x020fe200078ec0ff */
[C---:B--2---:R-:W-:Y:S01]  /*26e40*/  IMAD R23, R169.reuse, R15, R10 ;  /* 0x0000000fa9177224 */ /* 0x044fe200078e020a */
[----:B------:R-:W-:Y:S01]  /*26e50*/  ISETP.GT.AND P0, PT, R158, 0x80, PT ;  /* 0x000000809e00780c */ /* 0x000fe20003f04270 */
[----:B-1-3--:R-:W-:-:S04]  /*26e60*/  IMAD.WIDE.U32 R8, R169, R14, R20 ;  /* 0x0000000ea9087225 */ /* 0x00afc800078e0014 */
[----:B------:R-:W-:Y:S01]  /*26e70*/  FMUL R3, R3, R16 ;  /* 0x0000001003037220 */ /* 0x000fe20000400000 */
[----:B------:R-:W-:Y:S01]  /*26e80*/  ISETP.GT.AND P4, PT, R0, RZ, P0 ;  /* 0x000000ff0000720c */ /* 0x000fe20000784270 */
[----:B------:R-:W-:Y:S01]  /*26e90*/  IMAD.IADD R9, R9, 0x1, R23 ;  /* 0x0000000109097824 */ /* 0x000fe200078e0217 */
[----:B------:R-:W-:Y:S01]  /*26ea0*/  LEA R10, P2, R8, R12, 0x2 ;  /* 0x0000000c080a7211 */ /* 0x000fe200078410ff */
[----:B----4-:R-:W-:-:S03]  /*26eb0*/  FFMA R15, R11, R2, R3 ;  /* 0x000000020b0f7223 */ /* 0x010fc60000000003 */
[----:B------:R-:W-:Y:S02]  /*26ec0*/  LEA.HI.X R11, R8, R13, R9, 0x2, P2 ;  /* 0x0000000d080b7211 */ /* 0x000fe400010f1409 */
[----:B------:R-:W-:-:S05]  /*26ed0*/  F2FP.TF32.F32.PACK_B R15, R15 ;  /* 0x0000000fff0f723e */ /* 0x000fca00024050ff */
[----:B------:R0:W-:Y:S04]  /*26ee0*/  @P1 STG.E desc[UR44][R6.64+0x3e4], R15 ;  /* 0x0003e40f06001986 */ /* 0x0001e8000c10192c */
[----:B------:R-:W2:Y:S01]  /*26ef0*/  @P4 LDG.E.LTC128B R153, desc[UR44][R10.64] ;  /* 0x0000002c0a994981 */ /* 0x000ea2000c1e1920 */
[----:B------:R-:W-:Y:S01]  /*26f00*/  IMAD.WIDE.U32 R8, R169, R14, R18 ;  /* 0x0000000ea9087225 */ /* 0x000fe200078e0012 */
[----:B------:R-:W-:Y:S01]  /*26f10*/  MOV R167, UR8 ;  /* 0x0000000800a77c02 */ /* 0x000fe20008000f00 */
[----:B------:R-:W-:Y:S01]  /*26f20*/  BSSY B1, `(.L_x_288) ;  /* 0x0000014000017945 */ /* 0x000fe20003800000 */
[----:B------:R-:W-:Y:S01]  /*26f30*/  ISETP.GT.AND P2, PT, R0, 0x1, P0 ;  /* 0x000000010000780c */ /* 0x000fe20000744270 */
[----:B------:R-:W-:Y:S01]  /*26f40*/  IMAD.U32 R165, RZ, RZ, UR8 ;  /* 0x00000008ffa57e24 */ /* 0x000fe2000f8e00ff */
[----:B------:R-:W-:Y:S01]  /*26f50*/  IADD3 R9, R23, R9, RZ ;  /* 0x0000000917097210 */ /* 0x000fe20007ffe0ff */
[----:B------:R-:W-:-:S03]  /*26f60*/  IMAD.U32 R164, RZ, RZ, UR9 ;  /* 0x00000009ffa47e24 */ /* 0x000fc6000f8e00ff */
[----:B------:R-:W-:Y:S01]  /*26f70*/  SHF.L.U32 R165, R165, 0x9, RZ ;  /* 0x00000009a5a57819 */ /* 0x000fe200000006ff */
[----:B------:R-:W-:Y:S01]  /*26f80*/  IMAD.WIDE.U32 R162, R22, UR42, R8 ;  /* 0x0000002a16a27c25 */ /* 0x000fe2000f8e0008 */
[----:B------:R-:W-:Y:S02]  /*26f90*/  SHF.L.U64.HI R167, R167, 0x9, R164 ;  /* 0x00000009a7a77819 */ /* 0x000fe400000102a4 */
[----:B------:R-:W-:Y:S02]  /*26fa0*/  IADD3 R8, P1, R165, R4, RZ ;  /* 0x00000004a5087210 */ /* 0x000fe40007f3e0ff */
[----:B0-----:R-:W-:Y:S02]  /*26fb0*/  LEA R6, P3, R162, R12, 0x2 ;  /* 0x0000000ca2067211 */ /* 0x001fe400078610ff */
[----:B------:R-:W-:Y:S02]  /*26fc0*/  IADD3.X R9, R167, R5, RZ, P1, !PT ;  /* 0x00000005a7097210 */ /* 0x000fe40000ffe4ff */
[----:B--2---:R-:W-:-:S05]  /*26fd0*/  LOP3.LUT R3, R153, 0xffffe000, RZ, 0xc0, !PT ;  /* 0xffffe00099037812 */ /* 0x004fca00078ec0ff */
[----:B------:R-:W-:-:S04]  /*26fe0*/  FMUL R3, R3, R16 ;  /* 0x0000001003037220 */ /* 0x000fc80000400000 */
[----:B------:R-:W-:Y:S01]  /*26ff0*/  FFMA R11, R24, R2, R3 ;  /* 0x00000002180b7223 */ /* 0x000fe20000000003 */
[----:B------:R-:W-:-:S04]  /*27000*/  IMAD.IADD R3, R159, 0x1, R163 ;  /* 0x000000019f037824 */ /* 0x000fc800078e02a3 */
[----:B------:R-:W-:Y:S02]  /*27010*/  F2FP.TF32.F32.PACK_B R11, R11 ;  /* 0x0000000bff0b723e */ /* 0x000fe400024050ff */
[----:B------:R-:W-:-:S03]  /*27020*/  LEA.HI.X R7, R162, R13, R3, 0x2, P3 ;  /* 0x0000000da2077211 */ /* 0x000fc600018f1403 */
[----:B------:R0:W-:Y:S01]  /*27030*/  @P4 STG.E desc[UR44][R8.64], R11 ;  /* 0x0000000b08004986 */ /* 0x0001e2000c10192c */
[----:B------:R-:W-:Y:S05]  /*27040*/  @!P2 BRA `(.L_x_289) ;  /* 0x000000000004a947 */ /* 0x000fea0003800000 */
[----:B------:R1:W5:Y:S02]  /*27050*/  LDG.E.LTC128B R153, desc[UR44][R6.64+0x4] ;  /* 0x0000042c06997981 */ /* 0x000364000c1e1920 */
.L_x_289:
[----:B------:R-:W-:Y:S05]  /*27060*/  BSYNC B1 ;  /* 0x0000000000017941 */ /* 0x000fea0003800000 */
.L_x_288:
[----:B-----5:R-:W-:Y:S01]  /*27070*/  LOP3.LUT R3, R153, 0xffffe000, RZ, 0xc0, !PT ;  /* 0xffffe00099037812 */ /* 0x020fe200078ec0ff */
[----:B------:R-:W-:Y:S01]  /*27080*/  IMAD.WIDE.U32 R14, R169, R14, R156 ;  /* 0x0000000ea90e7225 */ /* 0x000fe200078e009c */
[----:B------:R-:W-:Y:S01]  /*27090*/  ISETP.GT.AND P1, PT, R158, 0x88, PT ;  /* 0x000000889e00780c */ /* 0x000fe20003f24270 */
[----:B------:R-:W-:Y:S02]  /*270a0*/  BSSY B1, `(.L_x_290) ;  /* 0x000000f000017945 */ /* 0x000fe40003800000 */
[----:B------:R-:W-:Y:S01]  /*270b0*/  FMUL R10, R3, R16 ;  /* 0x00000010030a7220 */ /* 0x000fe20000400000 */
[----:B------:R-:W-:Y:S01]  /*270c0*/  ISETP.GT.AND P3, PT, R0, RZ, P1 ;  /* 0x000000ff0000720c */ /* 0x000fe20000f64270 */
[----:B------:R-:W-:Y:S01]  /*270d0*/  IMAD.IADD R23, R23, 0x1, R15 ;  /* 0x0000000117177824 */ /* 0x000fe200078e020f */
[----:B------:R-:W-:Y:S01]  /*270e0*/  IADD3 R154, P4, R154, R14, RZ ;  /* 0x0000000e9a9a7210 */ /* 0x000fe20007f9e0ff */
[----:B------:R-:W-:Y:S01]  /*270f0*/  FFMA R25, R25, R2, R10 ;  /* 0x0000000219197223 */ /* 0x000fe2000000000a */
[----:B------:R-:W-:-:S02]  /*27100*/  IADD3 R14, P5, R18, R14, RZ ;  /* 0x0000000e120e7210 */ /* 0x000fc40007fbe0ff */
[----:B------:R-:W-:Y:S02]  /*27110*/  IADD3.X R20, R23, R21, RZ, P4, !PT ;  /* 0x0000001517147210 */ /* 0x000fe400027fe4ff */
[----:B------:R-:W-:Y:S01]  /*27120*/  F2FP.TF32.F32.PACK_B R25, R25 ;  /* 0x00000019ff19723e */ /* 0x000fe200024050ff */
[----:B------:R-:W-:Y:S01]  /*27130*/  IMAD.X R15, R19, 0x1, R23, P5 ;  /* 0x00000001130f7824 */ /* 0x000fe200028e0617 */
[----:B------:R-:W-:-:S03]  /*27140*/  LEA R10, P4, R154, R12, 0x2 ;  /* 0x0000000c9a0a7211 */ /* 0x000fc600078810ff */
[----:B------:R2:W-:Y:S01]  /*27150*/  @P2 STG.E desc[UR44][R8.64+0x4], R25 ;  /* 0x0000041908002986 */ /* 0x0005e2000c10192c */
[----:B0-----:R-:W-:Y:S01]  /*27160*/  LEA.HI.X R11, R154, R13, R20, 0x2, P4 ;  /* 0x0000000d9a0b7211 */ /* 0x001fe200020f1414 */
[----:B------:R-:W-:Y:S08]  /*27170*/  @!P3 BRA `(.L_x_291) ;  /* 0x000000000004b947 */ /* 0x000ff00003800000 */
[----:B------:R0:W5:Y:S02]  /*27180*/  LDG.E.LTC128B R153, desc[UR44][R10.64] ;  /* 0x0000002c0a997981 */ /* 0x000164000c1e1920 */
.L_x_291:
[----:B------:R-:W-:Y:S05]  /*27190*/  BSYNC B1 ;  /* 0x0000000000017941 */ /* 0x000fea0003800000 */
.L_x_290:
[----:B-----5:R-:W-:Y:S01]  /*271a0*/  LOP3.LUT R3, R153, 0xffffe000, RZ, 0xc0, !PT ;  /* 0xffffe00099037812 */ /* 0x020fe200078ec0ff */
[----:B------:R-:W-:Y:S01]  /*271b0*/  IMAD.WIDE.U32 R22, R22, UR42, R14 ;  /* 0x0000002a16167c25 */ /* 0x000fe2000f8e000e */
[----:B0-----:R-:W-:Y:S01]  /*271c0*/  IADD3 R10, P2, R8, R161, RZ ;  /* 0x000000a1080a7210 */ /* 0x001fe20007f5e0ff */
[----:B------:R-:W-:Y:S01]  /*271d0*/  BSSY B1, `(.L_x_292) ;  /* 0x000000c000017945 */ /* 0x000fe20003800000 */
[----:B------:R-:W-:Y:S01]  /*271e0*/  ISETP.GT.AND P5, PT, R0, 0x1, P1 ;  /* 0x000000010000780c */ /* 0x000fe20000fa4270 */
[----:B------:R-:W-:Y:S01]  /*271f0*/  FMUL R3, R3, R16 ;  /* 0x0000001003037220 */ /* 0x000fe20000400000 */
[----:B------:R-:W-:Y:S01]  /*27200*/  IADD3 R159, R159, R23, RZ ;  /* 0x000000179f9f7210 */ /* 0x000fe20007ffe0ff */
[----:B------:R-:W-:Y:S01]  /*27210*/  IMAD.X R11, R9, 0x1, R160, P2 ;  /* 0x00000001090b7824 */ /* 0x000fe200010e06a0 */
[----:B------:R-:W-:Y:S01]  /*27220*/  LEA R12, P4, R22, R12, 0x2 ;  /* 0x0000000c160c7211 */ /* 0x000fe200078810ff */
[----:B------:R-:W-:-:S03]  /*27230*/  FFMA R3, R26, R2, R3 ;  /* 0x000000021a037223 */ /* 0x000fc60000000003 */
[----:B------:R-:W-:Y:S02]  /*27240*/  LEA.HI.X R13, R22, R13, R159, 0x2, P4 ;  /* 0x0000000d160d7211 */ /* 0x000fe400020f149f */
[----:B------:R-:W-:-:S05]  /*27250*/  F2FP.TF32.F32.PACK_B R3, R3 ;  /* 0x00000003ff03723e */ /* 0x000fca00024050ff */
[----:B------:R0:W-:Y:S01]  /*27260*/  @P3 STG.E desc[UR44][R10.64], R3 ;  /* 0x000000030a003986 */ /* 0x0001e2000c10192c */
[----:B------:R-:W-:Y:S05]  /*27270*/  @!P5 BRA `(.L_x_293) ;  /* 0x000000000004d947 */ /* 0x000fea0003800000 */
[----:B------:R3:W5:Y:S02]  /*27280*/  LDG.E.LTC128B R153, desc[UR44][R12.64+0x4] ;  /* 0x0000042c0c997981 */ /* 0x000764000c1e1920 */
.L_x_293:
[----:B------:R-:W-:Y:S05]  /*27290*/  BSYNC B1 ;  /* 0x0000000000017941 */ /* 0x000fea0003800000 */
.L_x_292:
[----:B0----5:R-:W-:Y:S01]  /*272a0*/  LOP3.LUT R3, R153, 0xffffe000, RZ, 0xc0, !PT ;  /* 0xffffe00099037812 */ /* 0x021fe200078ec0ff */
[----:B------:R-:W-:Y:S01]  /*272b0*/  BSSY B1, `(.L_x_294) ;  /* 0x0000008000017945 */ /* 0x000fe20003800000 */
[----:B------:R-:W-:-:S03]  /*272c0*/  ISETP.GT.AND P2, PT, R0, 0x8, P0 ;  /* 0x000000080000780c */ /* 0x000fc60000744270 */
[----:B------:R-:W-:-:S04]  /*272d0*/  FMUL R14, R3, R16 ;  /* 0x00000010030e7220 */ /* 0x000fc80000400000 */
[----:B------:R-:W-:-:S05]  /*272e0*/  FFMA R27, R27, R2, R14 ;  /* 0x000000021b1b7223 */ /* 0x000fca000000000e */
[----:B------:R-:W-:-:S05]  /*272f0*/  F2FP.TF32.F32.PACK_B R27, R27 ;  /* 0x0000001bff1b723e */ /* 0x000fca00024050ff */
[----:B------:R0:W-:Y:S01]  /*27300*/  @P5 STG.E desc[UR44][R10.64+0x4], R27 ;  /* 0x0000041b0a005986 */ /* 0x0001e2000c10192c */
[----:B------:R-:W-:Y:S05]  /*27310*/  @!P2 BRA `(.L_x_295) ;  /* 0x000000000004a947 */ /* 0x000fea0003800000 */
[----:B------:R4:W5:Y:S02]  /*27320*/  LDG.E.LTC128B R153, desc[UR44][R6.64+0x20] ;  /* 0x0000202c06997981 */ /* 0x000964000c1e1920 */
.L_x_295:
[----:B------:R-:W-:Y:S05]  /*27330*/  BSYNC B1 ;  /* 0x0000000000017941 */ /* 0x000fea0003800000 */
.L_x_294:
[----:B-----5:R-:W-:Y:S01]  /*27340*/  LOP3.LUT R3, R153, 0xffffe000, RZ, 0xc0, !PT ;  /* 0xffffe00099037812 */ /* 0x020fe200078ec0ff */
        /* <DEDUP_REMOVED lines=8> */
.L_x_297:
[----:B------:R-:W-:Y:S05]  /*273d0*/  BSYNC B1 ;  /* 0x0000000000017941 */ /* 0x000fea0003800000 */
.L_x_296:
        /* <DEDUP_REMOVED lines=9> */
.L_x_299:
[----:B------:R-:W-:Y:S05]  /*27470*/  BSYNC B1 ;  /* 0x0000000000017941 */ /* 0x000fea0003800000 */
.L_x_298:
[----:B-----5:R-:W-:Y:S01]  /*27480*/  LOP3.LUT R3, R153, 0xffffe000, RZ, 0xc0, !PT ;  /* 0xffffe00099037812 */ /* 0x020fe200078ec0ff */
[----:B------:R-:W-:Y:S01]  /*27490*/  BSSY B1, `(.L_x_300) ;  /* 0x000000a000017945 */ /* 0x000fe20003800000 */
[----:B------:R-:W-:Y:S02]  /*274a0*/  IADD3 R10, P3, R161, R8, RZ ;  /* 0x00000008a10a7210 */ /* 0x000fe40007f7e0ff */
[----:B------:R-:W-:Y:S01]  /*274b0*/  ISETP.GT.AND P2, PT, R0, 0x9, P1 ;  /* 0x000000090000780c */ /* 0x000fe20000f44270 */
[----:B------:R-:W-:Y:S01]  /*274c0*/  FMUL R3, R3, R16 ;  /* 0x0000001003037220 */ /* 0x000fe20000400000 */
[----:B------:R-:W-:-:S03]  /*274d0*/  IADD3.X R11, R160, R9, RZ, P3, !PT ;  /* 0x00000009a00b7210 */ /* 0x000fc60001ffe4ff */
[----:B------:R-:W-:-:S05]  /*274e0*/  FFMA R3, R30, R2, R3 ;  /* 0x000000021e037223 */ /* 0x000fca0000000003 */
[----:B------:R-:W-:-:S05]  /*274f0*/  F2FP.TF32.F32.PACK_B R3, R3 ;  /* 0x00000003ff03723e */ /* 0x000fca00024050ff */
[----:B------:R0:W-:Y:S01]  /*27500*/  @P4 STG.E desc[UR44][R10.64+0x20], R3 ;  /* 0x000020030a004986 */ /* 0x0001e2000c10192c */
[----:B------:R-:W-:Y:S05]  /*27510*/  @!P2 BRA `(.L_x_301) ;  /* 0x000000000004a947 */ /* 0x000fea0003800000 */
[----:B------:R0:W5:Y:S02]  /*27520*/  LDG.E.LTC128B R153, desc[UR44][R12.64+0x24] ;  /* 0x0000242c0c997981 */ /* 0x000164000c1e1920 */
.L_x_301:
[----:B------:R-:W-:Y:S05]  /*27530*/  BSYNC B1 ;  /* 0x0000000000017941 */ /* 0x000fea0003800000 */
.L_x_300:
[----:B0----5:R-:W-:Y:S01]  /*27540*/  LOP3.LUT R3, R153, 0xffffe000, RZ, 0xc0, !PT ;  /* 0xffffe00099037812 */ /* 0x021fe200078ec0ff */
[----:B------:R-:W-:Y:S01]  /*27550*/  BSSY B1, `(.L_x_302) ;  /* 0x000000a000017945 */ /* 0x000fe20003800000 */
[----:B------:R-:W-:Y:S02]  /*27560*/  IADD3 R4, P3, P4, R161, R4, R165 ;  /* 0x00000004a1047210 */ /* 0x000fe40007c7e0a5 */
[----:B------:R-:W-:Y:S01]  /*27570*/  ISETP.GT.AND P5, PT, R0, 0x10, P0 ;  /* 0x000000100000780c */ /* 0x000fe200007a4270 */
[----:B------:R-:W-:Y:S01]  /*27580*/  FMUL R10, R3, R16 ;  /* 0x00000010030a7220 */ /* 0x000fe20000400000 */
[----:B------:R-:W-:-:S03]  /*27590*/  IADD3.X R5, R160, R5, R167, P3, P4 ;  /* 0x00000005a0057210 */ /* 0x000fc60001fe84a7 */
[----:B------:R-:W-:-:S05]  /*275a0*/  FFMA R31, R31, R2, R10 ;  /* 0x000000021f1f7223 */ /* 0x000fca000000000a */
[----:B------:R-:W-:-:S05]  /*275b0*/  F2FP.TF32.F32.PACK_B R31, R31 ;  /* 0x0000001fff1f723e */ /* 0x000fca00024050ff */
[----:B------:R0:W-:Y:S01]  /*275c0*/  @P2 STG.E desc[UR44][R4.64+0x24], R31 ;  /* 0x0000241f04002986 */ /* 0x0001e2000c10192c */
[----:B------:R-:W-:Y:S05]  /*275d0*/  @!P5 BRA `(.L_x_303) ;  /* 0x000000000004d947 */ /* 0x000fea0003800000 */
[----:B------:R0:W5:Y:S02]  /*275e0*/  LDG.E.LTC128B R153, desc[UR44][R6.64+0x40] ;  /* 0x0000402c06997981 */ /* 0x000164000c1e1920 */
.L_x_303:
[----:B------:R-:W-:Y:S05]  /*275f0*/  BSYNC B1 ;  /* 0x0000000000017941 */ /* 0x000fea0003800000 */
.L_x_302:
        /* <DEDUP_REMOVED lines=9> */
.L_x_305:
[----:B------:R-:W-:Y:S05]  /*27690*/  BSYNC B1 ;  /* 0x0000000000017941 */ /* 0x000fea0003800000 */
.L_x_304:
        /* <DEDUP_REMOVED lines=9> */
.L_x_307:
[----:B------:R-:W-:Y:S05]  /*27730*/  BSYNC B1 ;  /* 0x0000000000017941 */ /* 0x000fea0003800000 */
.L_x_306:
        /* <DEDUP_REMOVED lines=9> */
.L_x_309:
[----:B------:R-:W-:Y:S05]  /*277d0*/  BSYNC B1 ;  /* 0x0000000000017941 */ /* 0x000fea0003800000 */
.L_x_308:
        /* <DEDUP_REMOVED lines=9> */
.L_x_311:
[----:B------:R-:W-:Y:S05]  /*27870*/  BSYNC B1 ;  /* 0x0000000000017941 */ /* 0x000fea0003800000 */
.L_x_310:
        /* <DEDUP_REMOVED lines=9> */
.L_x_313:
[----:B------:R-:W-:Y:S05]  /*27910*/  BSYNC B1 ;  /* 0x0000000000017941 */ /* 0x000fea0003800000 */
.L_x_312:
        /* <DEDUP_REMOVED lines=9> */
.L_x_315:
[----:B------:R-:W-:Y:S05]  /*279b0*/  BSYNC B1 ;  /* 0x0000000000017941 */ /* 0x000fea0003800000 */
.L_x_314:
        /* <DEDUP_REMOVED lines=9> */
.L_x_317:
[----:B------:R-:W-:Y:S05]  /*27a50*/  BSYNC B1 ;  /* 0x0000000000017941 */ /* 0x000fea0003800000 */
.L_x_316:
        /* <DEDUP_REMOVED lines=9> */
.L_x_319:
[----:B------:R-:W-:Y:S05]  /*27af0*/  BSYNC B1 ;  /* 0x0000000000017941 */ /* 0x000fea0003800000 */
.L_x_318:
        /* <DEDUP_REMOVED lines=9> */
.L_x_321:
[----:B------:R-:W-:Y:S05]  /*27b90*/  BSYNC B1 ;  /* 0x0000000000017941 */ /* 0x000fea0003800000 */
.L_x_320:
        /* <DEDUP_REMOVED lines=9> */
.L_x_323:
[----:B------:R-:W-:Y:S05]  /*27c30*/  BSYNC B1 ;  /* 0x0000000000017941 */ /* 0x000fea0003800000 */
.L_x_322:
        /* <DEDUP_REMOVED lines=9> */
.L_x_325:
[----:B------:R-:W-:Y:S05]  /*27cd0*/  BSYNC B1 ;  /* 0x0000000000017941 */ /* 0x000fea0003800000 */
.L_x_324:
        /* <DEDUP_REMOVED lines=9> */
.L_x_327:
[----:B------:R-:W-:Y:S05]  /*27d70*/  BSYNC B1 ;  /* 0x0000000000017941 */ /* 0x000fea0003800000 */
.L_x_326:
        /* <DEDUP_REMOVED lines=9> */
.L_x_329:
[----:B------:R-:W-:Y:S05]  /*27e10*/  BSYNC B1 ;  /* 0x0000000000017941 */ /* 0x000fea0003800000 */
.L_x_328:
        /* <DEDUP_REMOVED lines=9> */
.L_x_331:
[----:B------:R-:W-:Y:S05]  /*27eb0*/  BSYNC B1 ;  /* 0x0000000000017941 */ /* 0x000fea0003800000 */
.L_x_330:
        /* <DEDUP_REMOVED lines=9> */
.L_x_333:
[----:B------:R-:W-:Y:S05]  /*27f50*/  BSYNC B1 ;  /* 0x0000000000017941 */ /* 0x000fea0003800000 */
.L_x_332:
        /* <DEDUP_REMOVED lines=9> */
.L_x_335:
[----:B------:R-:W-:Y:S05]  /*27ff0*/  BSYNC B1 ;  /* 0x0000000000017941 */ /* 0x000fea0003800000 */
.L_x_334:
        /* <DEDUP_REMOVED lines=9> */
.L_x_337:
[----:B------:R-:W-:Y:S05]  /*28090*/  BSYNC B1 ;  /* 0x0000000000017941 */ /* 0x000fea0003800000 */
.L_x_336:
        /* <DEDUP_REMOVED lines=9> */
.L_x_339:
[----:B------:R-:W-:Y:S05]  /*28130*/  BSYNC B1 ;  /* 0x0000000000017941 */ /* 0x000fea0003800000 */
.L_x_338:
        /* <DEDUP_REMOVED lines=9> */
.L_x_341:
[----:B------:R-:W-:Y:S05]  /*281d0*/  BSYNC B1 ;  /* 0x0000000000017941 */ /* 0x000fea0003800000 */
.L_x_340:
        /* <DEDUP_REMOVED lines=9> */
.L_x_343:
[----:B------:R-:W-:Y:S05]  /*28270*/  BSYNC B1 ;  /* 0x0000000000017941 */ /* 0x000fea0003800000 */
.L_x_342:
        /* <DEDUP_REMOVED lines=9> */
.L_x_345:
[----:B------:R-:W-:Y:S05]  /*28310*/  BSYNC B1 ;  /* 0x0000000000017941 */ /* 0x000fea0003800000 */
.L_x_344:
        /* <DEDUP_REMOVED lines=9> */
.L_x_347:
[----:B------:R-:W-:Y:S05]  /*283b0*/  BSYNC B1 ;  /* 0x0000000000017941 */ /* 0x000fea0003800000 */
.L_x_346:
        /* <DEDUP_REMOVED lines=9> */
.L_x_349:
[----:B------:R-:W-:Y:S05]  /*28450*/  BSYNC B1 ;  /* 0x0000000000017941 */ /* 0x000fea0003800000 */
.L_x_348:
        /* <DEDUP_REMOVED lines=9> */
.L_x_351:
[----:B------:R-:W-:Y:S05]  /*284f0*/  BSYNC B1 ;  /* 0x0000000000017941 */ /* 0x000fea0003800000 */
.L_x_350:
        /* <DEDUP_REMOVED lines=9> */
.L_x_353:
[----:B------:R-:W-:Y:S05]  /*28590*/  BSYNC B1 ;  /* 0x0000000000017941 */ /* 0x000fea0003800000 */
.L_x_352:
        /* <DEDUP_REMOVED lines=9> */
.L_x_355:
[----:B------:R-:W-:Y:S05]  /*28630*/  BSYNC B1 ;  /* 0x0000000000017941 */ /* 0x000fea0003800000 */
.L_x_354:
        /* <DEDUP_REMOVED lines=9> */
.L_x_357:
[----:B------:R-:W-:Y:S05]  /*286d0*/  BSYNC B1 ;  /* 0x0000000000017941 */ /* 0x000fea0003800000 */
.L_x_356:
        /* <DEDUP_REMOVED lines=9> */
.L_x_359:
[----:B------:R-:W-:Y:S05]  /*28770*/  BSYNC B1 ;  /* 0x0000000000017941 */ /* 0x000fea0003800000 */
.L_x_358:
        /* <DEDUP_REMOVED lines=9> */
.L_x_361:
[----:B------:R-:W-:Y:S05]  /*28810*/  BSYNC B1 ;  /* 0x0000000000017941 */ /* 0x000fea0003800000 */
.L_x_360:
        /* <DEDUP_REMOVED lines=9> */
.L_x_363:
[----:B------:R-:W-:Y:S05]  /*288b0*/  BSYNC B1 ;  /* 0x0000000000017941 */ /* 0x000fea0003800000 */
.L_x_362:
        /* <DEDUP_REMOVED lines=9> */
.L_x_365:
[----:B------:R-:W-:Y:S05]  /*28950*/  BSYNC B1 ;  /* 0x0000000000017941 */ /* 0x000fea0003800000 */
.L_x_364:
        /* <DEDUP_REMOVED lines=9> */
.L_x_367:
[----:B------:R-:W-:Y:S05]  /*289f0*/  BSYNC B1 ;  /* 0x0000000000017941 */ /* 0x000fea0003800000 */
.L_x_366:
        /* <DEDUP_REMOVED lines=9> */
.L_x_369:
[----:B------:R-:W-:Y:S05]  /*28a90*/  BSYNC B1 ;  /* 0x0000000000017941 */ /* 0x000fea0003800000 */
.L_x_368:
        /* <DEDUP_REMOVED lines=9> */
.L_x_371:
[----:B------:R-:W-:Y:S05]  /*28b30*/  BSYNC B1 ;  /* 0x0000000000017941 */ /* 0x000fea0003800000 */
.L_x_370:
        /* <DEDUP_REMOVED lines=9> */
.L_x_373:
[----:B------:R-:W-:Y:S05]  /*28bd0*/  BSYNC B1 ;  /* 0x0000000000017941 */ /* 0x000fea0003800000 */
.L_x_372:
        /* <DEDUP_REMOVED lines=9> */
.L_x_375:
[----:B------:R-:W-:Y:S05]  /*28c70*/  BSYNC B1 ;  /* 0x0000000000017941 */ /* 0x000fea0003800000 */
.L_x_374:
        /* <DEDUP_REMOVED lines=9> */
.L_x_377:
[----:B------:R-:W-:Y:S05]  /*28d10*/  BSYNC B1 ;  /* 0x0000000000017941 */ /* 0x000fea0003800000 */
.L_x_376:
        /* <DEDUP_REMOVED lines=9> */
.L_x_379:
[----:B------:R-:W-:Y:S05]  /*28db0*/  BSYNC B1 ;  /* 0x0000000000017941 */ /* 0x000fea0003800000 */
.L_x_378:
        /* <DEDUP_REMOVED lines=9> */
.L_x_381:
[----:B------:R-:W-:Y:S05]  /*28e50*/  BSYNC B1 ;  /* 0x0000000000017941 */ /* 0x000fea0003800000 */
.L_x_380:
        /* <DEDUP_REMOVED lines=9> */
.L_x_383:
[----:B------:R-:W-:Y:S05]  /*28ef0*/  BSYNC B1 ;  /* 0x0000000000017941 */ /* 0x000fea0003800000 */
.L_x_382:
        /* <DEDUP_REMOVED lines=9> */
.L_x_385:
[----:B------:R-:W-:Y:S05]  /*28f90*/  BSYNC B1 ;  /* 0x0000000000017941 */ /* 0x000fea0003800000 */
.L_x_384:
        /* <DEDUP_REMOVED lines=9> */
.L_x_387:
[----:B------:R-:W-:Y:S05]  /*29030*/  BSYNC B1 ;  /* 0x0000000000017941 */ /* 0x000fea0003800000 */
.L_x_386:
        /* <DEDUP_REMOVED lines=9> */
.L_x_389:
[----:B------:R-:W-:Y:S05]  /*290d0*/  BSYNC B1 ;  /* 0x0000000000017941 */ /* 0x000fea0003800000 */
.L_x_388:
        /* <DEDUP_REMOVED lines=9> */
.L_x_391:
[----:B------:R-:W-:Y:S05]  /*29170*/  BSYNC B1 ;  /* 0x0000000000017941 */ /* 0x000fea0003800000 */
.L_x_390:
        /* <DEDUP_REMOVED lines=9> */
.L_x_393:
[----:B------:R-:W-:Y:S05]  /*29210*/  BSYNC B1 ;  /* 0x0000000000017941 */ /* 0x000fea0003800000 */
.L_x_392:
        /* <DEDUP_REMOVED lines=9> */
.L_x_395:
[----:B------:R-:W-:Y:S05]  /*292b0*/  BSYNC B1 ;  /* 0x0000000000017941 */ /* 0x000fea0003800000 */
.L_x_394:
        /* <DEDUP_REMOVED lines=9> */
.L_x_397:
[----:B------:R-:W-:Y:S05]  /*29350*/  BSYNC B1 ;  /* 0x0000000000017941 */ /* 0x000fea0003800000 */
.L_x_396:
        /* <DEDUP_REMOVED lines=9> */
.L_x_399:
[----:B------:R-:W-:Y:S05]  /*293f0*/  BSYNC B1 ;  /* 0x0000000000017941 */ /* 0x000fea0003800000 */
.L_x_398:
        /* <DEDUP_REMOVED lines=9> */
.L_x_401:
[----:B------:R-:W-:Y:S05]  /*29490*/  BSYNC B1 ;  /* 0x0000000000017941 */ /* 0x000fea0003800000 */
.L_x_400:
        /* <DEDUP_REMOVED lines=9> */
.L_x_403:
[----:B------:R-:W-:Y:S05]  /*29530*/  BSYNC B1 ;  /* 0x0000000000017941 */ /* 0x000fea0003800000 */
.L_x_402:
        /* <DEDUP_REMOVED lines=9> */
.L_x_405:
[----:B------:R-:W-:Y:S05]  /*295d0*/  BSYNC B1 ;  /* 0x0000000000017941 */ /* 0x000fea0003800000 */
.L_x_404:
        /* <DEDUP_REMOVED lines=9> */
.L_x_407:
[----:B------:R-:W-:Y:S05]  /*29670*/  BSYNC B1 ;  /* 0x0000000000017941 */ /* 0x000fea0003800000 */
.L_x_406:
        /* <DEDUP_REMOVED lines=9> */
.L_x_409:
[----:B------:R-:W-:Y:S05]  /*29710*/  BSYNC B1 ;  /* 0x0000000000017941 */ /* 0x000fea0003800000 */
.L_x_408:
        /* <DEDUP_REMOVED lines=9> */
.L_x_411:
[----:B------:R-:W-:Y:S05]  /*297b0*/  BSYNC B1 ;  /* 0x0000000000017941 */ /* 0x000fea0003800000 */
.L_x_410:
        /* <DEDUP_REMOVED lines=9> */
.L_x_413:
[----:B------:R-:W-:Y:S05]  /*29850*/  BSYNC B1 ;  /* 0x0000000000017941 */ /* 0x000fea0003800000 */
.L_x_412:
        /* <DEDUP_REMOVED lines=9> */
.L_x_415:
[----:B------:R-:W-:Y:S05]  /*298f0*/  BSYNC B1 ;  /* 0x0000000000017941 */ /* 0x000fea0003800000 */
.L_x_414:
        /* <DEDUP_REMOVED lines=9> */
.L_x_417:
[----:B------:R-:W-:Y:S05]  /*29990*/  BSYNC B1 ;  /* 0x0000000000017941 */ /* 0x000fea0003800000 */
.L_x_416:
        /* <DEDUP_REMOVED lines=9> */
.L_x_419:
[----:B------:R-:W-:Y:S05]  /*29a30*/  BSYNC B1 ;  /* 0x0000000000017941 */ /* 0x000fea0003800000 */
.L_x_418:
        /* <DEDUP_REMOVED lines=9> */
.L_x_421:
[----:B------:R-:W-:Y:S05]  /*29ad0*/  BSYNC B1 ;  /* 0x0000000000017941 */ /* 0x000fea0003800000 */
.L_x_420:
        /* <DEDUP_REMOVED lines=9> */
.L_x_423:
[----:B------:R-:W-:Y:S05]  /*29b70*/  BSYNC B1 ;  /* 0x0000000000017941 */ /* 0x000fea0003800000 */
.L_x_422:
        /* <DEDUP_REMOVED lines=9> */
.L_x_425:
[----:B------:R-:W-:Y:S05]  /*29c10*/  BSYNC B1 ;  /* 0x0000000000017941 */ /* 0x000fea0003800000 */
.L_x_424:
        /* <DEDUP_REMOVED lines=9> */
.L_x_427:
[----:B------:R-:W-:Y:S05]  /*29cb0*/  BSYNC B1 ;  /* 0x0000000000017941 */ /* 0x000fea0003800000 */
.L_x_426:
        /* <DEDUP_REMOVED lines=9> */
.L_x_429:
[----:B------:R-:W-:Y:S05]  /*29d50*/  BSYNC B1 ;  /* 0x0000000000017941 */ /* 0x000fea0003800000 */
.L_x_428:
        /* <DEDUP_REMOVED lines=9> */
.L_x_431:
[----:B------:R-:W-:Y:S05]  /*29df0*/  BSYNC B1 ;  /* 0x0000000000017941 */ /* 0x000fea0003800000 */
.L_x_430:
        /* <DEDUP_REMOVED lines=9> */
.L_x_433:
[----:B------:R-:W-:Y:S05]  /*29e90*/  BSYNC B1 ;  /* 0x0000000000017941 */ /* 0x000fea0003800000 */
.L_x_432:
        /* <DEDUP_REMOVED lines=9> */
.L_x_435:
[----:B------:R-:W-:Y:S05]  /*29f30*/  BSYNC B1 ;  /* 0x0000000000017941 */ /* 0x000fea0003800000 */
.L_x_434:
        /* <DEDUP_REMOVED lines=9> */
.L_x_437:
[----:B------:R-:W-:Y:S05]  /*29fd0*/  BSYNC B1 ;  /* 0x0000000000017941 */ /* 0x000fea0003800000 */
.L_x_436:
        /* <DEDUP_REMOVED lines=9> */
.L_x_439:
[----:B------:R-:W-:Y:S05]  /*2a070*/  BSYNC B1 ;  /* 0x0000000000017941 */ /* 0x000fea0003800000 */
.L_x_438:
        /* <DEDUP_REMOVED lines=9> */
.L_x_441:
[----:B------:R-:W-:Y:S05]  /*2a110*/  BSYNC B1 ;  /* 0x0000000000017941 */ /* 0x000fea0003800000 */
.L_x_440:
        /* <DEDUP_REMOVED lines=9> */
.L_x_443:
[----:B------:R-:W-:Y:S05]  /*2a1b0*/  BSYNC B1 ;  /* 0x0000000000017941 */ /* 0x000fea0003800000 */
.L_x_442:
        /* <DEDUP_REMOVED lines=9> */
.L_x_445:
[----:B------:R-:W-:Y:S05]  /*2a250*/  BSYNC B1 ;  /* 0x0000000000017941 */ /* 0x000fea0003800000 */
.L_x_444:
        /* <DEDUP_REMOVED lines=9> */
.L_x_447:
[----:B------:R-:W-:Y:S05]  /*2a2f0*/  BSYNC B1 ;  /* 0x0000000000017941 */ /* 0x000fea0003800000 */
.L_x_446:
        /* <DEDUP_REMOVED lines=9> */
.L_x_449:
[----:B------:R-:W-:Y:S05]  /*2a390*/  BSYNC B1 ;  /* 0x0000000000017941 */ /* 0x000fea0003800000 */
.L_x_448:
        /* <DEDUP_REMOVED lines=9> */
.L_x_451:
[----:B------:R-:W-:Y:S05]  /*2a430*/  BSYNC B1 ;  /* 0x0000000000017941 */ /* 0x000fea0003800000 */
.L_x_450:
        /* <DEDUP_REMOVED lines=9> */
.L_x_453:
[----:B------:R-:W-:Y:S05]  /*2a4d0*/  BSYNC B1 ;  /* 0x0000000000017941 */ /* 0x000fea0003800000 */
.L_x_452:
        /* <DEDUP_REMOVED lines=9> */
.L_x_455:
[----:B------:R-:W-:Y:S05]  /*2a570*/  BSYNC B1 ;  /* 0x0000000000017941 */ /* 0x000fea0003800000 */
.L_x_454:
        /* <DEDUP_REMOVED lines=9> */
.L_x_457:
[----:B------:R-:W-:Y:S05]  /*2a610*/  BSYNC B1 ;  /* 0x0000000000017941 */ /* 0x000fea0003800000 */
.L_x_456:
        /* <DEDUP_REMOVED lines=9> */
.L_x_459:
[----:B------:R-:W-:Y:S05]  /*2a6b0*/  BSYNC B1 ;  /* 0x0000000000017941 */ /* 0x000fea0003800000 */
.L_x_458:
        /* <DEDUP_REMOVED lines=9> */
.L_x_461:
[----:B------:R-:W-:Y:S05]  /*2a750*/  BSYNC B1 ;  /* 0x0000000000017941 */ /* 0x000fea0003800000 */
.L_x_460:
        /* <DEDUP_REMOVED lines=9> */
.L_x_463:
[----:B------:R-:W-:Y:S05]  /*2a7f0*/  BSYNC B1 ;  /* 0x0000000000017941 */ /* 0x000fea0003800000 */
.L_x_462:
        /* <DEDUP_REMOVED lines=9> */
.L_x_465:
[----:B------:R-:W-:Y:S05]  /*2a890*/  BSYNC B1 ;  /* 0x0000000000017941 */ /* 0x000fea0003800000 */
.L_x_464:
        /* <DEDUP_REMOVED lines=9> */
.L_x_467:
[----:B------:R-:W-:Y:S05]  /*2a930*/  BSYNC B1 ;  /* 0x0000000000017941 */ /* 0x000fea0003800000 */
.L_x_466:
        /* <DEDUP_REMOVED lines=9> */
.L_x_469:
[----:B------:R-:W-:Y:S05]  /*2a9d0*/  BSYNC B1 ;  /* 0x0000000000017941 */ /* 0x000fea0003800000 */
.L_x_468:
        /* <DEDUP_REMOVED lines=9> */
.L_x_471:
[----:B------:R-:W-:Y:S05]  /*2aa70*/  BSYNC B1 ;  /* 0x0000000000017941 */ /* 0x000fea0003800000 */
.L_x_470:
        /* <DEDUP_REMOVED lines=9> */
.L_x_473:
[----:B------:R-:W-:Y:S05]  /*2ab10*/  BSYNC B1 ;  /* 0x0000000000017941 */ /* 0x000fea0003800000 */
.L_x_472:
        /* <DEDUP_REMOVED lines=9> */
.L_x_475:
[----:B------:R-:W-:Y:S05]  /*2abb0*/  BSYNC B1 ;  /* 0x0000000000017941 */ /* 0x000fea0003800000 */
.L_x_474:
        /* <DEDUP_REMOVED lines=9> */
.L_x_477:
[----:B------:R-:W-:Y:S05]  /*2ac50*/  BSYNC B1 ;  /* 0x0000000000017941 */ /* 0x000fea0003800000 */
.L_x_476:
        /* <DEDUP_REMOVED lines=9> */
.L_x_479:
[----:B------:R-:W-:Y:S05]  /*2acf0*/  BSYNC B1 ;  /* 0x0000000000017941 */ /* 0x000fea0003800000 */
.L_x_478:
        /* <DEDUP_REMOVED lines=9> */
.L_x_481:
[----:B------:R-:W-:Y:S05]  /*2ad90*/  BSYNC B1 ;  /* 0x0000000000017941 */ /* 0x000fea0003800000 */
.L_x_480:
        /* <DEDUP_REMOVED lines=9> */
.L_x_483:
[----:B------:R-:W-:Y:S05]  /*2ae30*/  BSYNC B1 ;  /* 0x0000000000017941 */ /* 0x000fea0003800000 */
.L_x_482:
        /* <DEDUP_REMOVED lines=9> */
.L_x_485:
[----:B------:R-:W-:Y:S05]  /*2aed0*/  BSYNC B1 ;  /* 0x0000000000017941 */ /* 0x000fea0003800000 */
.L_x_484:
        /* <DEDUP_REMOVED lines=9> */
.L_x_487:
[----:B------:R-:W-:Y:S05]  /*2af70*/  BSYNC B1 ;  /* 0x0000000000017941 */ /* 0x000fea0003800000 */
.L_x_486:
        /* <DEDUP_REMOVED lines=9> */
.L_x_489:
[----:B------:R-:W-:Y:S05]  /*2b010*/  BSYNC B1 ;  /* 0x0000000000017941 */ /* 0x000fea0003800000 */
.L_x_488:
        /* <DEDUP_REMOVED lines=9> */
.L_x_491:
[----:B------:R-:W-:Y:S05]  /*2b0b0*/  BSYNC B1 ;  /* 0x0000000000017941 */ /* 0x000fea0003800000 */
.L_x_490:
        /* <DEDUP_REMOVED lines=9> */
.L_x_493:
[----:B------:R-:W-:Y:S05]  /*2b150*/  BSYNC B1 ;  /* 0x0000000000017941 */ /* 0x000fea0003800000 */
.L_x_492:
        /* <DEDUP_REMOVED lines=9> */
.L_x_495:
[----:B------:R-:W-:Y:S05]  /*2b1f0*/  BSYNC B1 ;  /* 0x0000000000017941 */ /* 0x000fea0003800000 */
.L_x_494:
        /* <DEDUP_REMOVED lines=9> */
.L_x_497:
[----:B------:R-:W-:Y:S05]  /*2b290*/  BSYNC B1 ;  /* 0x0000000000017941 */ /* 0x000fea0003800000 */
.L_x_496:
        /* <DEDUP_REMOVED lines=9> */
.L_x_499:
[----:B------:R-:W-:Y:S05]  /*2b330*/  BSYNC B1 ;  /* 0x0000000000017941 */ /* 0x000fea0003800000 */
.L_x_498:
        /* <DEDUP_REMOVED lines=9> */
.L_x_501:
[----:B------:R-:W-:Y:S05]  /*2b3d0*/  BSYNC B1 ;  /* 0x0000000000017941 */ /* 0x000fea0003800000 */
.L_x_500:
        /* <DEDUP_REMOVED lines=9> */
.L_x_503:
[----:B------:R-:W-:Y:S05]  /*2b470*/  BSYNC B1 ;  /* 0x0000000000017941 */ /* 0x000fea0003800000 */
.L_x_502:
        /* <DEDUP_REMOVED lines=9> */
.L_x_505:
[----:B------:R-:W-:Y:S05]  /*2b510*/  BSYNC B1 ;  /* 0x0000000000017941 */ /* 0x000fea0003800000 */
.L_x_504:
        /* <DEDUP_REMOVED lines=9> */
.L_x_507:
[----:B------:R-:W-:Y:S05]  /*2b5b0*/  BSYNC B1 ;  /* 0x0000000000017941 */ /* 0x000fea0003800000 */
.L_x_506:
        /* <DEDUP_REMOVED lines=9> */
.L_x_509:
[----:B------:R-:W-:Y:S05]  /*2b650*/  BSYNC B1 ;  /* 0x0000000000017941 */ /* 0x000fea0003800000 */
.L_x_508:
        /* <DEDUP_REMOVED lines=9> */
.L_x_511:
[----:B------:R-:W-:Y:S05]  /*2b6f0*/  BSYNC B1 ;  /* 0x0000000000017941 */ /* 0x000fea0003800000 */
.L_x_510:
        /* <DEDUP_REMOVED lines=9> */
.L_x_513:
[----:B------:R-:W-:Y:S05]  /*2b790*/  BSYNC B1 ;  /* 0x0000000000017941 */ /* 0x000fea0003800000 */
.L_x_512:
        /* <DEDUP_REMOVED lines=9> */
.L_x_515:
[----:B------:R-:W-:Y:S05]  /*2b830*/  BSYNC B1 ;  /* 0x0000000000017941 */ /* 0x000fea0003800000 */
.L_x_514:
        /* <DEDUP_REMOVED lines=9> */
.L_x_517:
[----:B------:R-:W-:Y:S05]  /*2b8d0*/  BSYNC B1 ;  /* 0x0000000000017941 */ /* 0x000fea0003800000 */
.L_x_516:
        /* <DEDUP_REMOVED lines=9> */
.L_x_519:
[----:B------:R-:W-:Y:S05]  /*2b970*/  BSYNC B1 ;  /* 0x0000000000017941 */ /* 0x000fea0003800000 */
.L_x_518:
        /* <DEDUP_REMOVED lines=9> */
.L_x_521:
[----:B------:R-:W-:Y:S05]  /*2ba10*/  BSYNC B1 ;  /* 0x0000000000017941 */ /* 0x000fea0003800000 */
.L_x_520:
        /* <DEDUP_REMOVED lines=9> */
.L_x_523:
[----:B------:R-:W-:Y:S05]  /*2bab0*/  BSYNC B1 ;  /* 0x0000000000017941 */ /* 0x000fea0003800000 */
.L_x_522:
        /* <DEDUP_REMOVED lines=9> */
.L_x_525:
[----:B------:R-:W-:Y:S05]  /*2bb50*/  BSYNC B1 ;  /* 0x0000000000017941 */ /* 0x000fea0003800000 */
.L_x_524:
        /* <DEDUP_REMOVED lines=9> */
.L_x_527:
[----:B------:R-:W-:Y:S05]  /*2bbf0*/  BSYNC B1 ;  /* 0x0000000000017941 */ /* 0x000fea0003800000 */
.L_x_526:
        /* <DEDUP_REMOVED lines=9> */
.L_x_529:
[----:B------:R-:W-:Y:S05]  /*2bc90*/  BSYNC B1 ;  /* 0x0000000000017941 */ /* 0x000fea0003800000 */
.L_x_528:
        /* <DEDUP_REMOVED lines=9> */
.L_x_531:
[----:B------:R-:W-:Y:S05]  /*2bd30*/  BSYNC B1 ;  /* 0x0000000000017941 */ /* 0x000fea0003800000 */
.L_x_530:
        /* <DEDUP_REMOVED lines=9> */
.L_x_533:
[----:B------:R-:W-:Y:S05]  /*2bdd0*/  BSYNC B1 ;  /* 0x0000000000017941 */ /* 0x000fea0003800000 */
.L_x_532:
        /* <DEDUP_REMOVED lines=9> */
.L_x_535:
[----:B------:R-:W-:Y:S05]  /*2be70*/  BSYNC B1 ;  /* 0x0000000000017941 */ /* 0x000fea0003800000 */
.L_x_534:
        /* <DEDUP_REMOVED lines=9> */
.L_x_537:
[----:B------:R-:W-:Y:S05]  /*2bf10*/  BSYNC B1 ;  /* 0x0000000000017941 */ /* 0x000fea0003800000 */
.L_x_536:
[----:B0----5:R-:W-:Y:S01]  /*2bf20*/  LOP3.LUT R3, R153, 0xffffe000, RZ, 0xc0, !PT ;  /* 0xffffe00099037812 */ /* 0x021fe200078ec0ff */
[----:B------:R-:W-:Y:S01]  /*2bf30*/  BSSY B1, `(.L_x_538) ;  /* 0x0000008000017945 */ /* 0x000fe20003800000 */
[----:B------:R-:W-:-:S03]  /*2bf40*/  ISETP.GT.AND P2, PT, R0, 0xf8, P1 ;  /* 0x000000f80000780c */ /* 0x000fc60000f44270 */
[----:B-1--4-:R-:W-:-:S04]  /*2bf50*/  FMUL R6, R3, R16 ;  /* 0x0000001003067220 */ /* 0x012fc80000400000 */
[----:B------:R-:W-:-:S05]  /*2bf60*/  FFMA R149, R149, R2, R6 ;  /* 0x0000000295957223 */ /* 0x000fca0000000006 */
[----:B------:R-:W-:-:S05]  /*2bf70*/  F2FP.TF32.F32.PACK_B R149, R149 ;  /* 0x00000095ff95723e */ /* 0x000fca00024050ff */
[----:B------:R0:W-:Y:S01]  /*2bf80*/  @P0 STG.E desc[UR44][R8.64+0x3e4], R149 ;  /* 0x0003e49508000986 */ /* 0x0001e2000c10192c */
[----:B------:R-:W-:Y:S05]  /*2bf90*/  @!P2 BRA `(.L_x_539) ;  /* 0x000000000004a947 */ /* 0x000fea0003800000 */
[----:B------:R1:W5:Y:S02]  /*2bfa0*/  LDG.E.LTC128B R153, desc[UR44][R12.64+0x3e0] ;  /* 0x0003e02c0c997981 */ /* 0x000364000c1e1920 */
.L_x_539:
[----:B------:R-:W-:Y:S05]  /*2bfb0*/  BSYNC B1 ;  /* 0x0000000000017941 */ /* 0x000fea0003800000 */
.L_x_538:
        /* <DEDUP_REMOVED lines=9> */
.L_x_541:
[----:B------:R-:W-:Y:S05]  /*2c050*/  BSYNC B1 ;  /* 0x0000000000017941 */ /* 0x000fea0003800000 */
.L_x_540:
[----:B------:R-:W-:Y:S05]  /*2c060*/  @!P1 BRA `(.L_x_542) ;  /* 0x00000050004c9947 */ /* 0x000fea0003800000 */
[----:B-----5:R-:W-:-:S05]  /*2c070*/  LOP3.LUT R153, R153, 0xffffe000, RZ, 0xc0, !PT ;  /* 0xffffe00099997812 */ /* 0x020fca00078ec0ff */
[----:B------:R-:W-:-:S04]  /*2c080*/  FMUL R0, R153, R16 ;  /* 0x0000001099007220 */ /* 0x000fc80000400000 */
[----:B------:R-:W-:-:S05]  /*2c090*/  FFMA R151, R151, R2, R0 ;  /* 0x0000000297977223 */ /* 0x000fca0000000000 */
[----:B------:R-:W-:-:S05]  /*2c0a0*/  F2FP.TF32.F32.PACK_B R151, R151 ;  /* 0x00000097ff97723e */ /* 0x000fca00024050ff */
[----:B------:R0:W-:Y:S01]  /*2c0b0*/  STG.E desc[UR44][R4.64+0x3e4], R151 ;  /* 0x0003e49704007986 */ /* 0x0001e2000c10192c */
[----:B------:R-:W-:Y:S05]  /*2c0c0*/  BRA `(.L_x_542) ;  /* 0x0000005000347947 */ /* 0x000fea0003800000 */
.L_x_35:
[----:B------:R-:W2:Y:S01]  /*2c0d0*/  LDL.LU R3, [R1] ;  /* 0x0000000001037983 */ /* 0x000ea20000300800 */
[----:B------:R-:W-:-:S03]  /*2c0e0*/  ULDC.64 UR4, c[0x0][0x5c0] ;  /* 0x0001700000047ab9 */ /* 0x000fc60000000a00 */
[----:B------:R-:W3:Y:S04]  /*2c0f0*/  LDL.LU R9, [R1+0x8] ;  /* 0x0000080001097983 */ /* 0x000ee80000300800 */
[----:B------:R-:W4:Y:S04]  /*2c100*/  LDL.LU R8, [R1+0x54] ;  /* 0x0000540001087983 */ /* 0x000f280000300800 */
[----:B------:R-:W5:Y:S04]  /*2c110*/  LDL.LU R235, [R1+0x8c] ;  /* 0x00008c0001eb7983 */ /* 0x000f680000300800 */
        /* <DEDUP_REMOVED lines=91> */
[----:B------:R-:W5:Y:S01]  /*2c6d0*/  LDL.LU R12, [R1+0x1fc] ;  /* 0x0001fc00010c7983 */ /* 0x000f620000300800 */
[----:B--2---:R-:W-:Y:S01]  /*2c6e0*/  FMUL R3, R3, R2 ;  /* 0x0000000203037220 */ /* 0x004fe20000400000 */
[----:B------:R-:W-:-:S02]  /*2c6f0*/  LEA R4, P0, R6, UR4, 0x2 ;  /* 0x0000000406047c11 */ /* 0x000fc4000f8010ff */
[----:B------:R-:W2:Y:S02]  /*2c700*/  LDL.LU R7, [R1+0x4] ;  /* 0x0000040001077983 */ /* 0x000ea40000300800 */
[----:B------:R-:W-:Y:S02]  /*2c710*/  LEA.HI.X R5, R6, UR5, R10, 0x2, P0 ;  /* 0x0000000506057c11 */ /* 0x000fe400080f140a */
[----:B------:R-:W-:Y:S01]  /*2c720*/  F2FP.TF32.F32.PACK_B R3, R3 ;  /* 0x00000003ff03723e */ /* 0x000fe200024050ff */
[----:B------:R-:W5:Y:S01]  /*2c730*/  LDL.LU R10, [R1+0x5c] ;  /* 0x00005c00010a7983 */ /* 0x000f620000300800 */
[----:B------:R-:W-:-:S03]  /*2c740*/  ISETP.GT.AND P0, PT, R0, 0x1, P3 ;  /* 0x000000010000780c */ /* 0x000fc60001f04270 */
[----:B------:R2:W-:Y:S01]  /*2c750*/  @P1 STG.E desc[UR44][R4.64], R3 ;  /* 0x0000000304001986 */ /* 0x0005e2000c10192c */
[----:B------:R-:W-:Y:S01]  /*2c760*/  ISETP.GT.AND P2, PT, R158, 0x8, PT ;  /* 0x000000089e00780c */ /* 0x000fe20003f44270 */
[----:B--2---:R-:W-:-:S05]  /*2c770*/  FMUL R3, R7, R2 ;  /* 0x0000000207037220 */ /* 0x004fca0000400000 */
[----:B------:R-:W-:-:S05]  /*2c780*/  F2FP.TF32.F32.PACK_B R3, R3 ;  /* 0x00000003ff03723e */ /* 0x000fca00024050ff */
[----:B------:R0:W-:Y:S04]  /*2c790*/  @P0 STG.E desc[UR44][R4.64+0x4], R3 ;  /* 0x0000040304000986 */ /* 0x0001e8000c10192c */
[----:B0-----:R-:W2:Y:S01]  /*2c7a0*/  LDL.LU R3, [R1+0xc] ;  /* 0x00000c0001037983 */ /* 0x001ea20000300800 */
[----:B------:R-:W-:Y:S01]  /*2c7b0*/  USHF.L.U32 UR5, UR8, 0x5, URZ ;  /* 0x0000000508057899 */ /* 0x000fe2000800063f */
[----:B------:R-:W-:Y:S01]  /*2c7c0*/  ISETP.GT.AND P0, PT, R0, RZ, P2 ;  /* 0x000000ff0000720c */ /* 0x000fe20001704270 */
[----:B------:R-:W-:Y:S01]  /*2c7d0*/  USHF.L.U64.HI UR4, UR8, 0x5, UR9 ;  /* 0x0000000508047899 */ /* 0x000fe20008010209 */
[----:B---3--:R-:W-:-:S03]  /*2c7e0*/  FMUL R9, R9, R2 ;  /* 0x0000000209097220 */ /* 0x008fc60000400000 */
[----:B------:R-:W-:Y:S02]  /*2c7f0*/  IADD3 R6, P1, R4, UR5, RZ ;  /* 0x0000000504067c10 */ /* 0x000fe4000ff3e0ff */
[----:B------:R-:W-:Y:S02]  /*2c800*/  F2FP.TF32.F32.PACK_B R9, R9 ;  /* 0x00000009ff09723e */ /* 0x000fe400024050ff */
[----:B------:R-:W-:-:S05]  /*2c810*/  IADD3.X R7, R5, UR4, RZ, P1, !PT ;  /* 0x0000000405077c10 */ /* 0x000fca0008ffe4ff */
[----:B------:R0:W-:Y:S01]  /*2c820*/  @P0 STG.E desc[UR44][R6.64], R9 ;  /* 0x0000000906000986 */ /* 0x0001e2000c10192c */
[----:B------:R-:W-:-:S03]  /*2c830*/  ISETP.GT.AND P0, PT, R0, 0x1, P2 ;  /* 0x000000010000780c */ /* 0x000fc60001704270 */
[----:B0-----:R-:W3:Y:S01]  /*2c840*/  LDL.LU R9, [R1+0x60] ;  /* 0x0000600001097983 */ /* 0x001ee20000300800 */
[----:B--2---:R-:W-:-:S05]  /*2c850*/  FMUL R3, R3, R2 ;  /* 0x0000000203037220 */ /* 0x004fca0000400000 */
[----:B------:R-:W-:-:S05]  /*2c860*/  F2FP.TF32.F32.PACK_B R3, R3 ;  /* 0x00000003ff03723e */ /* 0x000fca00024050ff */
[----:B------:R0:W-:Y:S04]  /*2c870*/  @P0 STG.E desc[UR44][R6.64+0x4], R3 ;  /* 0x0000040306000986 */ /* 0x0001e8000c10192c */
[----:B0-----:R-:W2:Y:S01]  /*2c880*/  LDL.LU R3, [R1+0x10] ;  /* 0x0000100001037983 */ /* 0x001ea20000300800 */
[----:B------:R-:W-:Y:S01]  /*2c890*/  ISETP.GT.AND P0, PT, R0, 0x8, P3 ;  /* 0x000000080000780c */ /* 0x000fe20001f04270 */
[----:B--2---:R-:W-:-:S05]  /*2c8a0*/  FMUL R3, R3, R2 ;  /* 0x0000000203037220 */ /* 0x004fca0000400000 */
[----:B------:R-:W-:-:S07]  /*2c8b0*/  F2FP.TF32.F32.PACK_B R3, R3 ;  /* 0x00000003ff03723e */ /* 0x000fce00024050ff */
        /* <DEDUP_REMOVED lines=82> */
[C---:B------:R-:W-:Y:S02]  /*2cde0*/  ISETP.GT.AND P1, PT, R0.reuse, 0x29, P3 ;  /* 0x000000290000780c */ /* 0x040fe40001f24270 */
[----:B------:R-:W-:Y:S01]  /*2cdf0*/  ISETP.GT.AND P0, PT, R0, 0x28, P2 ;  /* 0x000000280000780c */ /* 0x000fe20001704270 */
[----:B----4-:R-:W-:-:S05]  /*2ce00*/  FMUL R8, R8, R2 ;  /* 0x0000000208087220 */ /* 0x010fca0000400000 */
[----:B------:R-:W-:-:S05]  /*2ce10*/  F2FP.TF32.F32.PACK_B R8, R8 ;  /* 0x00000008ff08723e */ /* 0x000fca00024050ff */
[----:B------:R0:W-:Y:S04]  /*2ce20*/  @P1 STG.E desc[UR44][R4.64+0xa4], R8 ;  /* 0x0000a40804001986 */ /* 0x0001e8000c10192c */
[----:B0-----:R-:W4:Y:S01]  /*2ce30*/  LDL.LU R8, [R1+0x64] ;  /* 0x0000640001087983 */ /* 0x001f220000300800 */
[----:B--2---:R-:W-:-:S05]  /*2ce40*/  FMUL R3, R3, R2 ;  /* 0x0000000203037220 */ /* 0x004fca0000400000 */
[----:B------:R-:W-:-:S05]  /*2ce50*/  F2FP.TF32.F32.PACK_B R3, R3 ;  /* 0x00000003ff03723e */ /* 0x000fca00024050ff */
[----:B------:R0:W-:Y:S04]  /*2ce60*/  @P0 STG.E desc[UR44][R6.64+0xa0], R3 ;  /* 0x0000a00306000986 */ /* 0x0001e8000c10192c */
[----:B0-----:R-:W2:Y:S01]  /*2ce70*/  LDL.LU R3, [R1+0x68] ;  /* 0x0000680001037983 */ /* 0x001ea20000300800 */
[C---:B------:R-:W-:Y:S02]  /*2ce80*/  ISETP.GT.AND P1, PT, R0.reuse, 0x29, P2 ;  /* 0x000000290000780c */ /* 0x040fe40001724270 */
[----:B------:R-:W-:Y:S01]  /*2ce90*/  ISETP.GT.AND P4, PT, R0, 0x30, P3 ;  /* 0x000000300000780c */ /* 0x000fe20001f84270 */
[-C--:B-----5:R-:W-:Y:S01]  /*2cea0*/  FMUL R10, R10, R2.reuse ;  /* 0x000000020a0a7220 */ /* 0x0a0fe20000400000 */
[C---:B------:R-:W-:Y:S01]  /*2ceb0*/  ISETP.GT.AND P5, PT, R0.reuse, 0x31, P3 ;  /* 0x000000310000780c */ /* 0x040fe20001fa4270 */
[-C--:B---3--:R-:W-:Y:S01]  /*2cec0*/  FMUL R9, R9, R2.reuse ;  /* 0x0000000209097220 */ /* 0x088fe20000400000 */
[----:B------:R-:W-:Y:S01]  /*2ced0*/  ISETP.GT.AND P0, PT, R0, 0x30, P2 ;  /* 0x000000300000780c */ /* 0x000fe20001704270 */
[----:B----4-:R-:W-:Y:S01]  /*2cee0*/  FMUL R8, R8, R2 ;  /* 0x0000000208087220 */ /* 0x010fe20000400000 */
[----:B------:R-:W-:-:S02]  /*2cef0*/  F2FP.TF32.F32.PACK_B R10, R10 ;  /* 0x0000000aff0a723e */ /* 0x000fc400024050ff */
[----:B------:R-:W-:Y:S02]  /*2cf00*/  F2FP.TF32.F32.PACK_B R9, R9 ;  /* 0x00000009ff09723e */ /* 0x000fe400024050ff */
[----:B------:R-:W-:Y:S01]  /*2cf10*/  F2FP.TF32.F32.PACK_B R8, R8 ;  /* 0x00000008ff08723e */ /* 0x000fe200024050ff */
[----:B------:R0:W-:Y:S04]  /*2cf20*/  @P1 STG.E desc[UR44][R6.64+0xa4], R10 ;  /* 0x0000a40a06001986 */ /* 0x0001e8000c10192c */
[----:B------:R1:W-:Y:S04]  /*2cf30*/  @P4 STG.E desc[UR44][R4.64+0xc0], R9 ;  /* 0x0000c00904004986 */ /* 0x0003e8000c10192c */
[----:B------:R3:W-:Y:S04]  /*2cf40*/  @P5 STG.E desc[UR44][R4.64+0xc4], R8 ;  /* 0x0000c40804005986 */ /* 0x0007e8000c10192c */
[----:B0-----:R-:W4:Y:S04]  /*2cf50*/  LDL.LU R10, [R1+0x6c] ;  /* 0x00006c00010a7983 */ /* 0x001f280000300800 */
[----:B-1----:R-:W5:Y:S04]  /*2cf60*/  LDL.LU R9, [R1+0x70] ;  /* 0x0000700001097983 */ /* 0x002f680000300800 */
[----:B---3--:R-:W3:Y:S01]  /*2cf70*/  LDL.LU R8, [R1+0x78] ;  /* 0x0000780001087983 */ /* 0x008ee20000300800 */
[----:B--2---:R-:W-:-:S05]  /*2cf80*/  FMUL R3, R3, R2 ;  /* 0x0000000203037220 */ /* 0x004fca0000400000 */
[----:B------:R-:W-:-:S05]  /*2cf90*/  F2FP.TF32.F32.PACK_B R3, R3 ;  /* 0x00000003ff03723e */ /* 0x000fca00024050ff */
[----:B------:R0:W-:Y:S04]  /*2cfa0*/  @P0 STG.E desc[UR44][R6.64+0xc0], R3 ;  /* 0x0000c00306000986 */ /* 0x0001e8000c10192c */
[----:B0-----:R-:W2:Y:S01]  /*2cfb0*/  LDL.LU R3, [R1+0x74] ;  /* 0x0000740001037983 */ /* 0x001ea20000300800 */
[C---:B------:R-:W-:Y:S02]  /*2cfc0*/  ISETP.GT.AND P1, PT, R0.reuse, 0x31, P2 ;  /* 0x000000310000780c */ /* 0x040fe40001724270 */
[----:B------:R-:W-:Y:S01]  /*2cfd0*/  ISETP.GT.AND P4, PT, R0, 0x38, P3 ;  /* 0x000000380000780c */ /* 0x000fe20001f84270 */
[-C--:B----4-:R-:W-:Y:S01]  /*2cfe0*/  FMUL R10, R10, R2.reuse ;  /* 0x000000020a0a7220 */ /* 0x090fe20000400000 */
[C---:B------:R-:W-:Y:S01]  /*2cff0*/  ISETP.GT.AND P5, PT, R0.reuse, 0x39, P3 ;  /* 0x000000390000780c */ /* 0x040fe20001fa4270 */
[----:B-----5:R-:W-:Y:S01]  /*2d000*/  FMUL R9, R9, R2 ;  /* 0x0000000209097220 */ /* 0x020fe20000400000 */
[----:B------:R-:W-:-:S02]  /*2d010*/  ISETP.GT.AND P0, PT, R0, 0x38, P2 ;  /* 0x000000380000780c */ /* 0x000fc40001704270 */
[----:B------:R-:W-:Y:S01]  /*2d020*/  F2FP.TF32.F32.PACK_B R10, R10 ;  /* 0x0000000aff0a723e */ /* 0x000fe200024050ff */
[----:B---3--:R-:W-:Y:S01]  /*2d030*/  FMUL R8, R8, R2 ;  /* 0x0000000208087220 */ /* 0x008fe20000400000 */
[----:B------:R-:W-:-:S03]  /*2d040*/  F2FP.TF32.F32.PACK_B R9, R9 ;  /* 0x00000009ff09723e */ /* 0x000fc600024050ff */
[----:B------:R0:W-:Y:S01]  /*2d050*/  @P1 STG.E desc[UR44][R6.64+0xc4], R10 ;  /* 0x0000c40a06001986 */ /* 0x0001e2000c10192c */
[----:B------:R-:W-:-:S03]  /*2d060*/  F2FP.TF32.F32.PACK_B R8, R8 ;  /* 0x00000008ff08723e */ /* 0x000fc600024050ff */
[----:B------:R1:W-:Y:S04]  /*2d070*/  @P4 STG.E desc[UR44][R4.64+0xe0], R9 ;  /* 0x0000e00904004986 */ /* 0x0003e8000c10192c */
[----:B0-----:R-:W3:Y:S04]  /*2d080*/  LDL.LU R10, [R1+0x80] ;  /* 0x00008000010a7983 */ /* 0x001ee80000300800 */
[----:B-1----:R-:W4:Y:S01]  /*2d090*/  LDL.LU R9, [R1+0x84] ;  /* 0x0000840001097983 */ /* 0x002f220000300800 */
[----:B--2---:R-:W-:-:S05]  /*2d0a0*/  FMUL R3, R3, R2 ;  /* 0x0000000203037220 */ /* 0x004fca0000400000 */
[----:B------:R-:W-:-:S05]  /*2d0b0*/  F2FP.TF32.F32.PACK_B R3, R3 ;  /* 0x00000003ff03723e */ /* 0x000fca00024050ff */
[----:B------:R0:W-:Y:S04]  /*2d0c0*/  @P5 STG.E desc[UR44][R4.64+0xe4], R3 ;  /* 0x0000e40304005986 */ /* 0x0001e8000c10192c */
[----:B------:R1:W-:Y:S04]  /*2d0d0*/  @P0 STG.E desc[UR44][R6.64+0xe0], R8 ;  /* 0x0000e00806000986 */ /* 0x0003e8000c10192c */
[----:B0-----:R-:W2:Y:S04]  /*2d0e0*/  LDL.LU R3, [R1+0x7c] ;  /* 0x00007c0001037983 */ /* 0x001ea80000300800 */
[----:B-1----:R-:W5:Y:S01]  /*2d0f0*/  LDL.LU R8, [R1+0x88] ;  /* 0x0000880001087983 */ /* 0x002f620000300800 */
[----:B------:R-:W-:-:S02]  /*2d100*/  ISETP.GT.AND P1, PT, R0, 0x39, P2 ;  /* 0x000000390000780c */ /* 0x000fc40001724270 */
[----:B------:R-:W-:Y:S01]  /*2d110*/  ISETP.GT.AND P4, PT, R0, 0x40, P3 ;  /* 0x000000400000780c */ /* 0x000fe20001f84270 */
[-C--:B---3--:R-:W-:Y:S01]  /*2d120*/  FMUL R10, R10, R2.reuse ;  /* 0x000000020a0a7220 */ /* 0x088fe20000400000 */
[C---:B------:R-:W-:Y:S02]  /*2d130*/  ISETP.GT.AND P5, PT, R0.reuse, 0x41, P3 ;  /* 0x000000410000780c */ /* 0x040fe40001fa4270 */
[----:B------:R-:W-:Y:S01]  /*2d140*/  ISETP.GT.AND P0, PT, R0, 0x40, P2 ;  /* 0x000000400000780c */ /* 0x000fe20001704270 */
[----:B----4-:R-:W-:Y:S01]  /*2d150*/  FMUL R9, R9, R2 ;  /* 0x0000000209097220 */ /* 0x010fe20000400000 */
[----:B------:R-:W-:-:S04]  /*2d160*/  F2FP.TF32.F32.PACK_B R10, R10 ;  /* 0x0000000aff0a723e */ /* 0x000fc800024050ff */
[----:B------:R-:W-:Y:S01]  /*2d170*/  F2FP.TF32.F32.PACK_B R9, R9 ;  /* 0x00000009ff09723e */ /* 0x000fe200024050ff */
[-C--:B------:R-:W-:Y:S01]  /*2d180*/  FMUL R11, R11, R2.reuse ;  /* 0x000000020b0b7220 */ /* 0x080fe20000400000 */
[----:B------:R-:W-:-:S04]  /*2d190*/  FMUL R13, R13, R2 ;  /* 0x000000020d0d7220 */ /* 0x000fc80000400000 */
[----:B------:R-:W-:Y:S02]  /*2d1a0*/  F2FP.TF32.F32.PACK_B R11, R11 ;  /* 0x0000000bff0b723e */ /* 0x000fe400024050ff */
[----:B------:R-:W-:Y:S01]  /*2d1b0*/  F2FP.TF32.F32.PACK_B R13, R13 ;  /* 0x0000000dff0d723e */ /* 0x000fe200024050ff */
[----:B------:R-:W-:-:S05]  /*2d1c0*/  FMUL R15, R15, R2 ;  /* 0x000000020f0f7220 */ /* 0x000fca0000400000 */
[----:B------:R-:W-:Y:S01]  /*2d1d0*/  F2FP.TF32.F32.PACK_B R15, R15 ;  /* 0x0000000fff0f723e */ /* 0x000fe200024050ff */
[----:B------:R-:W-:-:S05]  /*2d1e0*/  FMUL R19, R19, R2 ;  /* 0x0000000213137220 */ /* 0x000fca0000400000 */
[----:B------:R-:W-:Y:S01]  /*2d1f0*/  F2FP.TF32.F32.PACK_B R19, R19 ;  /* 0x00000013ff13723e */ /* 0x000fe200024050ff */
[-C--:B--2---:R-:W-:Y:S01]  /*2d200*/  FMUL R3, R3, R2.reuse ;  /* 0x0000000203037220 */ /* 0x084fe20000400000 */
[----:B-----5:R-:W-:-:S04]  /*2d210*/  FMUL R8, R8, R2 ;  /* 0x0000000208087220 */ /* 0x020fc80000400000 */
[----:B------:R-:W-:Y:S02]  /*2d220*/  F2FP.TF32.F32.PACK_B R3, R3 ;  /* 0x00000003ff03723e */ /* 0x000fe400024050ff */
[----:B------:R-:W-:-:S03]  /*2d230*/  F2FP.TF32.F32.PACK_B R8, R8 ;  /* 0x00000008ff08723e */ /* 0x000fc600024050ff */
[----:B------:R0:W-:Y:S01]  /*2d240*/  @P1 STG.E desc[UR44][R6.64+0xe4], R3 ;  /* 0x0000e40306001986 */ /* 0x0001e2000c10192c */
[----:B------:R-:W-:-:S03]  /*2d250*/  ISETP.GT.AND P1, PT, R0, 0x41, P2 ;  /* 0x000000410000780c */ /* 0x000fc60001724270 */
[----:B------:R-:W-:Y:S01]  /*2d260*/  @P4 STG.E desc[UR44][R4.64+0x100], R10 ;  /* 0x0001000a04004986 */ /* 0x000fe2000c10192c */
[----:B------:R-:W-:-:S03]  /*2d270*/  ISETP.GT.AND P4, PT, R0, 0x48, P3 ;  /* 0x000000480000780c */ /* 0x000fc60001f84270 */
[----:B------:R-:W-:Y:S01]  /*2d280*/  @P5 STG.E desc[UR44][R4.64+0x104], R9 ;  /* 0x0001040904005986 */ /* 0x000fe2000c10192c */
[----:B0-----:R-:W-:-:S03]  /*2d290*/  FMUL R3, R235, R2 ;  /* 0x00000002eb037220 */ /* 0x001fc60000400000 */
[----:B------:R0:W-:Y:S02]  /*2d2a0*/  @P0 STG.E desc[UR44][R6.64+0x100], R8 ;  /* 0x0001000806000986 */ /* 0x0001e4000c10192c */
[----:B------:R-:W-:Y:S01]  /*2d2b0*/  F2FP.TF32.F32.PACK_B R3, R3 ;  /* 0x00000003ff03723e */ /* 0x000fe200024050ff */
[----:B0-----:R-:W-:Y:S01]  /*2d2c0*/  FMUL R8, R234, R2 ;  /* 0x00000002ea087220 */ /* 0x001fe20000400000 */
[----:B------:R-:W-:-:S04]  /*2d2d0*/  ISETP.GT.AND P5, PT, R0, 0x49, P3 ;  /* 0x000000490000780c */ /* 0x000fc80001fa4270 */
[----:B------:R-:W-:Y:S01]  /*2d2e0*/  F2FP.TF32.F32.PACK_B R8, R8 ;  /* 0x00000008ff08723e */ /* 0x000fe200024050ff */
[----:B------:R0:W-:Y:S01]  /*2d2f0*/  @P1 STG.E desc[UR44][R6.64+0x104], R3 ;  /* 0x0001040306001986 */ /* 0x0001e2000c10192c */
[C---:B------:R-:W-:Y:S01]  /*2d300*/  ISETP.GT.AND P0, PT, R0.reuse, 0x48, P2 ;  /* 0x000000480000780c */ /* 0x040fe20001704270 */
[-C--:B------:R-:W-:Y:S01]  /*2d310*/  FMUL R9, R233, R2.reuse ;  /* 0x00000002e9097220 */ /* 0x080fe20000400000 */
[C---:B------:R-:W-:Y:S01]  /*2d320*/  ISETP.GT.AND P1, PT, R0.reuse, 0x49, P2 ;  /* 0x000000490000780c */ /* 0x040fe20001724270 */
[----:B------:R-:W-:Y:S01]  /*2d330*/  @P4 STG.E desc[UR44][R4.64+0x120], R8 ;  /* 0x0001200804004986 */ /* 0x000fe2000c10192c */
[----:B------:R-:W-:Y:S01]  /*2d340*/  ISETP.GT.AND P4, PT, R0, 0x50, P3 ;  /* 0x000000500000780c */ /* 0x000fe20001f84270 */
[----:B------:R-:W-:Y:S01]  /*2d350*/  FMUL R10, R232, R2 ;  /* 0x00000002e80a7220 */ /* 0x000fe20000400000 */
[----:B------:R-:W-:-:S04]  /*2d360*/  F2FP.TF32.F32.PACK_B R9, R9 ;  /* 0x00000009ff09723e */ /* 0x000fc800024050ff */
[----:B------:R-:W-:Y:S01]  /*2d370*/  F2FP.TF32.F32.PACK_B R10, R10 ;  /* 0x0000000aff0a723e */ /* 0x000fe200024050ff */
[----:B------:R1:W-:Y:S01]  /*2d380*/  @P5 STG.E desc[UR44][R4.64+0x124], R9 ;  /* 0x0001240904005986 */ /* 0x0003e2000c10192c */
[----:B------:R-:W-:-:S03]  /*2d390*/  ISETP.GT.AND P5, PT, R0, 0x51, P3 ;  /* 0x000000510000780c */ /* 0x000fc60001fa4270 */
[----:B------:R-:W-:Y:S01]  /*2d3a0*/  @P0 STG.E desc[UR44][R6.64+0x120], R10 ;  /* 0x0001200a06000986 */ /* 0x000fe2000c10192c */
[----:B------:R-:W-:-:S03]  /*2d3b0*/  ISETP.GT.AND P0, PT, R0, 0x50, P2 ;  /* 0x000000500000780c */ /* 0x000fc60001704270 */
[----:B------:R2:W-:Y:S01]  /*2d3c0*/  @P1 STG.E desc[UR44][R6.64+0x124], R11 ;  /* 0x0001240b06001986 */ /* 0x0005e2000c10192c */
[C---:B------:R-:W-:Y:S01]  /*2d3d0*/  ISETP.GT.AND P1, PT, R0.reuse, 0x51, P2 ;  /* 0x000000510000780c */ /* 0x040fe20001724270 */
[-C--:B0-----:R-:W-:Y:S02]  /*2d3e0*/  FMUL R3, R231, R2.reuse ;  /* 0x00000002e7037220 */ /* 0x081fe40000400000 */
[----:B------:R0:W-:Y:S01]  /*2d3f0*/  @P4 STG.E desc[UR44][R4.64+0x140], R13 ;  /* 0x0001400d04004986 */ /* 0x0001e2000c10192c */
[----:B------:R-:W-:Y:S01]  /*2d400*/  ISETP.GT.AND P4, PT, R0, 0x58, P3 ;  /* 0x000000580000780c */ /* 0x000fe20001f84270 */
[-C--:B-1----:R-:W-:Y:S01]  /*2d410*/  FMUL R9, R230, R2.reuse ;  /* 0x00000002e6097220 */ /* 0x082fe20000400000 */
[----:B------:R-:W-:Y:S01]  /*2d420*/  F2FP.TF32.F32.PACK_B R3, R3 ;  /* 0x00000003ff03723e */ /* 0x000fe200024050ff */
[----:B--2---:R-:W-:-:S03]  /*2d430*/  FMUL R11, R229, R2 ;  /* 0x00000002e50b7220 */ /* 0x004fc60000400000 */
[----:B------:R-:W-:Y:S01]  /*2d440*/  F2FP.TF32.F32.PACK_B R9, R9 ;  /* 0x00000009ff09723e */ /* 0x000fe200024050ff */
[----:B------:R-:W-:Y:S01]  /*2d450*/  @P5 STG.E desc[UR44][R4.64+0x144], R15 ;  /* 0x0001440f04005986 */ /* 0x000fe2000c10192c */
[----:B------:R-:W-:-:S03]  /*2d460*/  F2FP.TF32.F32.PACK_B R11, R11 ;  /* 0x0000000bff0b723e */ /* 0x000fc600024050ff */
[----:B------:R1:W-:Y:S01]  /*2d470*/  @P0 STG.E desc[UR44][R6.64+0x140], R3 ;  /* 0x0001400306000986 */ /* 0x0003e2000c10192c */
[C---:B------:R-:W-:Y:S02]  /*2d480*/  ISETP.GT.AND P5, PT, R0.reuse, 0x59, P3 ;  /* 0x000000590000780c */ /* 0x040fe40001fa4270 */
[C---:B------:R-:W-:Y:S01]  /*2d490*/  ISETP.GT.AND P0, PT, R0.reuse, 0x58, P2 ;  /* 0x000000580000780c */ /* 0x040fe20001704270 */
[----:B------:R2:W-:Y:S01]  /*2d4a0*/  @P1 STG.E desc[UR44][R6.64+0x144], R9 ;  /* 0x0001440906001986 */ /* 0x0005e2000c10192c */
[----:B------:R-:W-:Y:S01]  /*2d4b0*/  ISETP.GT.AND P1, PT, R0, 0x59, P2 ;  /* 0x000000590000780c */ /* 0x000fe20001724270 */
[-C--:B0-----:R-:W-:Y:S02]  /*2d4c0*/  FMUL R13, R228, R2.reuse ;  /* 0x00000002e40d7220 */ /* 0x081fe40000400000 */
[----:B------:R0:W-:Y:S01]  /*2d4d0*/  @P4 STG.E desc[UR44][R4.64+0x160], R11 ;  /* 0x0001600b04004986 */ /* 0x0001e2000c10192c */
[----:B------:R-:W-:Y:S01]  /*2d4e0*/  ISETP.GT.AND P4, PT, R0, 0x60, P3 ;  /* 0x000000600000780c */ /* 0x000fe20001f84270 */
[-C--:B-1----:R-:W-:Y:S01]  /*2d4f0*/  FMUL R3, R227, R2.reuse ;  /* 0x00000002e3037220 */ /* 0x082fe20000400000 */
[----:B------:R-:W-:Y:S01]  /*2d500*/  F2FP.TF32.F32.PACK_B R13, R13 ;  /* 0x0000000dff0d723e */ /* 0x000fe200024050ff */
[----:B--2---:R-:W-:-:S03]  /*2d510*/  FMUL R9, R226, R2 ;  /* 0x00000002e2097220 */ /* 0x004fc60000400000 */
[----:B------:R-:W-:Y:S01]  /*2d520*/  F2FP.TF32.F32.PACK_B R3, R3 ;  /* 0x00000003ff03723e */ /* 0x000fe200024050ff */
[----:B------:R1:W-:Y:S01]  /*2d530*/  @P5 STG.E desc[UR44][R4.64+0x164], R13 ;  /* 0x0001640d04005986 */ /* 0x0003e2000c10192c */
[----:B------:R-:W-:-:S03]  /*2d540*/  F2FP.TF32.F32.PACK_B R9, R9 ;  /* 0x00000009ff09723e */ /* 0x000fc600024050ff */
[----:B------:R-:W-:Y:S01]  /*2d550*/  @P0 STG.E desc[UR44][R6.64+0x160], R19 ;  /* 0x0001601306000986 */ /* 0x000fe2000c10192c */
[C---:B------:R-:W-:Y:S02]  /*2d560*/  ISETP.GT.AND P5, PT, R0.reuse, 0x61, P3 ;  /* 0x000000610000780c */ /* 0x040fe40001fa4270 */
[C---:B------:R-:W-:Y:S01]  /*2d570*/  ISETP.GT.AND P0, PT, R0.reuse, 0x60, P2 ;  /* 0x000000600000780c */ /* 0x040fe20001704270 */
[----:B------:R2:W-:Y:S01]  /*2d580*/  @P1 STG.E desc[UR44][R6.64+0x164], R3 ;  /* 0x0001640306001986 */ /* 0x0005e2000c10192c */
[C---:B------:R-:W-:Y:S01]  /*2d590*/  ISETP.GT.AND P1, PT, R0.reuse, 0x61, P2 ;  /* 0x000000610000780c */ /* 0x040fe20001724270 */
[-C--:B0-----:R-:W-:Y:S02]  /*2d5a0*/  FMUL R11, R225, R2.reuse ;  /* 0x00000002e10b7220 */ /* 0x081fe40000400000 */
[----:B------:R0:W-:Y:S01]  /*2d5b0*/  @P4 STG.E desc[UR44][R4.64+0x180], R9 ;  /* 0x0001800904004986 */ /* 0x0001e2000c10192c */
[----:B------:R-:W-:Y:S01]  /*2d5c0*/  ISETP.GT.AND P4, PT, R0, 0x68, P3 ;  /* 0x000000680000780c */ /* 0x000fe20001f84270 */
[-C--:B------:R-:W-:Y:S01]  /*2d5d0*/  FMUL R15, R224, R2.reuse ;  /* 0x00000002e00f7220 */ /* 0x080fe20000400000 */
[-C--:B-1----:R-:W-:Y:S01]  /*2d5e0*/  FMUL R13, R223, R2.reuse ;  /* 0x00000002df0d7220 */ /* 0x082fe20000400000 */
[----:B------:R-:W-:Y:S01]  /*2d5f0*/  F2FP.TF32.F32.PACK_B R11, R11 ;  /* 0x0000000bff0b723e */ /* 0x000fe200024050ff */
[----:B--2---:R-:W-:-:S02]  /*2d600*/  FMUL R3, R222, R2 ;  /* 0x00000002de037220 */ /* 0x004fc40000400000 */
[----:B------:R-:W-:Y:S02]  /*2d610*/  F2FP.TF32.F32.PACK_B R15, R15 ;  /* 0x0000000fff0f723e */ /* 0x000fe400024050ff */
[----:B------:R-:W-:Y:S02]  /*2d620*/  F2FP.TF32.F32.PACK_B R13, R13 ;  /* 0x0000000dff0d723e */ /* 0x000fe400024050ff */
[----:B------:R-:W-:Y:S01]  /*2d630*/  F2FP.TF32.F32.PACK_B R3, R3 ;  /* 0x00000003ff03723e */ /* 0x000fe200024050ff */
[----:B------:R1:W-:Y:S01]  /*2d640*/  @P5 STG.E desc[UR44][R4.64+0x184], R11 ;  /* 0x0001840b04005986 */ /* 0x0003e2000c10192c */
[----:B------:R-:W-:-:S03]  /*2d650*/  ISETP.GT.AND P5, PT, R0, 0x69, P3 ;  /* 0x000000690000780c */ /* 0x000fc60001fa4270 */
[----:B------:R-:W-:Y:S01]  /*2d660*/  @P0 STG.E desc[UR44][R6.64+0x180], R15 ;  /* 0x0001800f06000986 */ /* 0x000fe2000c10192c */
[C---:B------:R-:W-:Y:S01]  /*2d670*/  ISETP.GT.AND P0, PT, R0.reuse, 0x68, P2 ;  /* 0x000000680000780c */ /* 0x040fe20001704270 */
[-C--:B0-----:R-:W-:Y:S02]  /*2d680*/  FMUL R9, R221, R2.reuse ;  /* 0x00000002dd097220 */ /* 0x081fe40000400000 */
[----:B------:R0:W-:Y:S01]  /*2d690*/  @P1 STG.E desc[UR44][R6.64+0x184], R13 ;  /* 0x0001840d06001986 */ /* 0x0001e2000c10192c */
[----:B------:R-:W-:Y:S01]  /*2d6a0*/  ISETP.GT.AND P1, PT, R0, 0x69, P2 ;  /* 0x000000690000780c */ /* 0x000fe20001724270 */
[-C--:B------:R-:W-:Y:S02]  /*2d6b0*/  FMUL R19, R220, R2.reuse ;  /* 0x00000002dc137220 */ /* 0x080fe40000400000 */
[----:B------:R2:W-:Y:S01]  /*2d6c0*/  @P4 STG.E desc[UR44][R4.64+0x1a0], R3 ;  /* 0x0001a00304004986 */ /* 0x0005e2000c10192c */
[----:B------:R-:W-:Y:S01]  /*2d6d0*/  ISETP.GT.AND P4, PT, R0, 0x70, P3 ;  /* 0x000000700000780c */ /* 0x000fe20001f84270 */
[----:B-1----:R-:W-:Y:S01]  /*2d6e0*/  FMUL R11, R219, R2 ;  /* 0x00000002db0b7220 */ /* 0x002fe20000400000 */
[----:B------:R-:W-:-:S02]  /*2d6f0*/  F2FP.TF32.F32.PACK_B R9, R9 ;  /* 0x00000009ff09723e */ /* 0x000fc400024050ff */
[----:B------:R-:W-:Y:S01]  /*2d700*/  F2FP.TF32.F32.PACK_B R19, R19 ;  /* 0x00000013ff13723e */ /* 0x000fe200024050ff */
[-C--:B0-----:R-:W-:Y:S01]  /*2d710*/  FMUL R13, R218, R2.reuse ;  /* 0x00000002da0d7220 */ /* 0x081fe20000400000 */
[----:B------:R-:W-:Y:S01]  /*2d720*/  F2FP.TF32.F32.PACK_B R11, R11 ;  /* 0x0000000bff0b723e */ /* 0x000fe200024050ff */
[----:B------:R0:W-:Y:S03]  /*2d730*/  @P5 STG.E desc[UR44][R4.64+0x1a4], R9 ;  /* 0x0001a40904005986 */ /* 0x0001e6000c10192c */
[----:B------:R-:W-:Y:S01]  /*2d740*/  F2FP.TF32.F32.PACK_B R13, R13 ;  /* 0x0000000dff0d723e */ /* 0x000fe200024050ff */
[----:B------:R-:W-:Y:S01]  /*2d750*/  @P0 STG.E desc[UR44][R6.64+0x1a0], R19 ;  /* 0x0001a01306000986 */ /* 0x000fe2000c10192c */
[C---:B------:R-:W-:Y:S02]  /*2d760*/  ISETP.GT.AND P5, PT, R0.reuse, 0x71, P3 ;  /* 0x000000710000780c */ /* 0x040fe40001fa4270 */
[C---:B------:R-:W-:Y:S01]  /*2d770*/  ISETP.GT.AND P0, PT, R0.reuse, 0x70, P2 ;  /* 0x000000700000780c */ /* 0x040fe20001704270 */
[----:B------:R1:W-:Y:S01]  /*2d780*/  @P1 STG.E desc[UR44][R6.64+0x1a4], R11 ;  /* 0x0001a40b06001986 */ /* 0x0003e2000c10192c */
[----:B------:R-:W-:Y:S01]  /*2d790*/  ISETP.GT.AND P1, PT, R0, 0x71, P2 ;  /* 0x000000710000780c */ /* 0x000fe20001724270 */
[----:B--2---:R-:W-:-:S02]  /*2d7a0*/  FMUL R3, R217, R2 ;  /* 0x00000002d9037220 */ /* 0x004fc40000400000 */
[----:B------:R2:W-:Y:S01]  /*2d7b0*/  @P4 STG.E desc[UR44][R4.64+0x1c0], R13 ;  /* 0x0001c00d04004986 */ /* 0x0005e2000c10192c */
[----:B------:R-:W-:Y:S01]  /*2d7c0*/  ISETP.GT.AND P4, PT, R0, 0x78, P3 ;  /* 0x000000780000780c */ /* 0x000fe20001f84270 */
[-C--:B------:R-:W-:Y:S01]  /*2d7d0*/  FMUL R15, R216, R2.reuse ;  /* 0x00000002d80f7220 */ /* 0x080fe20000400000 */
[-C--:B0-----:R-:W-:Y:S01]  /*2d7e0*/  FMUL R9, R215, R2.reuse ;  /* 0x00000002d7097220 */ /* 0x081fe20000400000 */
[----:B------:R-:W-:Y:S01]  /*2d7f0*/  F2FP.TF32.F32.PACK_B R3, R3 ;  /* 0x00000003ff03723e */ /* 0x000fe200024050ff */
[----:B-1----:R-:W-:Y:S02]  /*2d800*/  FMUL R11, R214, R2 ;  /* 0x00000002d60b7220 */ /* 0x002fe40000400000 */
[----:B------:R-:W-:Y:S02]  /*2d810*/  F2FP.TF32.F32.PACK_B R15, R15 ;  /* 0x0000000fff0f723e */ /* 0x000fe400024050ff */
[----:B------:R-:W-:Y:S02]  /*2d820*/  F2FP.TF32.F32.PACK_B R9, R9 ;  /* 0x00000009ff09723e */ /* 0x000fe400024050ff */
[----:B------:R-:W-:Y:S01]  /*2d830*/  F2FP.TF32.F32.PACK_B R11, R11 ;  /* 0x0000000bff0b723e */ /* 0x000fe200024050ff */
[----:B------:R0:W-:Y:S01]  /*2d840*/  @P5 STG.E desc[UR44][R4.64+0x1c4], R3 ;  /* 0x0001c40304005986 */ /* 0x0001e2000c10192c */
[----:B------:R-:W-:-:S03]  /*2d850*/  ISETP.GT.AND P5, PT, R0, 0x79, P3 ;  /* 0x000000790000780c */ /* 0x000fc60001fa4270 */
[----:B------:R-:W-:Y:S01]  /*2d860*/  @P0 STG.E desc[UR44][R6.64+0x1c0], R15 ;  /* 0x0001c00f06000986 */ /* 0x000fe2000c10192c */
[C---:B------:R-:W-:Y:S01]  /*2d870*/  ISETP.GT.AND P0, PT, R0.reuse, 0x78, P2 ;  /* 0x000000780000780c */ /* 0x040fe20001704270 */
[-C--:B--2---:R-:W-:Y:S02]  /*2d880*/  FMUL R13, R213, R2.reuse ;  /* 0x00000002d50d7220 */ /* 0x084fe40000400000 */
[----:B------:R1:W-:Y:S01]  /*2d890*/  @P1 STG.E desc[UR44][R6.64+0x1c4], R9 ;  /* 0x0001c40906001986 */ /* 0x0003e2000c10192c */
[----:B------:R-:W-:Y:S01]  /*2d8a0*/  ISETP.GT.AND P1, PT, R0, 0x79, P2 ;  /* 0x000000790000780c */ /* 0x000fe20001724270 */
[-C--:B------:R-:W-:Y:S02]  /*2d8b0*/  FMUL R19, R212, R2.reuse ;  /* 0x00000002d4137220 */ /* 0x080fe40000400000 */
[----:B------:R2:W-:Y:S01]  /*2d8c0*/  @P4 STG.E desc[UR44][R4.64+0x1e0], R11 ;  /* 0x0001e00b04004986 */ /* 0x0005e2000c10192c */
[----:B------:R-:W-:Y:S01]  /*2d8d0*/  ISETP.GT.AND P4, PT, R0, 0x80, P3 ;  /* 0x000000800000780c */ /* 0x000fe20001f84270 */
[----:B0-----:R-:W-:Y:S01]  /*2d8e0*/  FMUL R3, R211, R2 ;  /* 0x00000002d3037220 */ /* 0x001fe20000400000 */
[----:B------:R-:W-:-:S02]  /*2d8f0*/  F2FP.TF32.F32.PACK_B R13, R13 ;  /* 0x0000000dff0d723e */ /* 0x000fc400024050ff */
[----:B------:R-:W-:Y:S01]  /*2d900*/  F2FP.TF32.F32.PACK_B R19, R19 ;  /* 0x00000013ff13723e */ /* 0x000fe200024050ff */
[-C--:B-1----:R-:W-:Y:S01]  /*2d910*/  FMUL R9, R210, R2.reuse ;  /* 0x00000002d2097220 */ /* 0x082fe20000400000 */
        /* <DEDUP_REMOVED lines=204> */
[----:B------:R-:W-:Y:S01]  /*2e5e0*/  ISETP.GT.AND P6, PT, R0, 0xe9, P3 ;  /* 0x000000e90000780c */ /* 0x000fe20001fc4270 */
[-C--:B0-----:R-:W-:Y:S01]  /*2e5f0*/  FMUL R13, R159, R2.reuse ;  /* 0x000000029f0d7220 */ /* 0x081fe20000400000 */
[----:B------:R-:W-:Y:S01]  /*2e600*/  F2FP.TF32.F32.PACK_B R11, R11 ;  /* 0x0000000bff0b723e */ /* 0x000fe200024050ff */
[-C--:B-1----:R-:W-:Y:S01]  /*2e610*/  FMUL R3, R157, R2.reuse ;  /* 0x000000029d037220 */ /* 0x082fe20000400000 */
[----:B------:R-:W-:Y:S01]  /*2e620*/  F2FP.TF32.F32.PACK_B R15, R15 ;  /* 0x0000000fff0f723e */ /* 0x000fe200024050ff */
[----:B--2---:R-:W-:Y:S01]  /*2e630*/  FMUL R9, R156, R2 ;  /* 0x000000029c097220 */ /* 0x004fe20000400000 */
[----:B------:R-:W-:Y:S02]  /*2e640*/  F2FP.TF32.F32.PACK_B R13, R13 ;  /* 0x0000000dff0d723e */ /* 0x000fe400024050ff */
[----:B------:R-:W-:Y:S01]  /*2e650*/  F2FP.TF32.F32.PACK_B R3, R3 ;  /* 0x00000003ff03723e */ /* 0x000fe200024050ff */
[----:B------:R0:W-:Y:S01]  /*2e660*/  @P5 STG.E desc[UR44][R4.64+0x384], R11 ;  /* 0x0003840b04005986 */ /* 0x0001e2000c10192c */
[----:B------:R-:W-:-:S03]  /*2e670*/  F2FP.TF32.F32.PACK_B R9, R9 ;  /* 0x00000009ff09723e */ /* 0x000fc600024050ff */
[----:B------:R-:W-:Y:S01]  /*2e680*/  @P0 STG.E desc[UR44][R6.64+0x380], R15 ;  /* 0x0003800f06000986 */ /* 0x000fe2000c10192c */
[----:B------:R-:W-:-:S03]  /*2e690*/  ISETP.GT.AND P0, PT, R0, 0xe8, P2 ;  /* 0x000000e80000780c */ /* 0x000fc60001704270 */
[----:B------:R1:W-:Y:S01]  /*2e6a0*/  @P1 STG.E desc[UR44][R6.64+0x384], R13 ;  /* 0x0003840d06001986 */ /* 0x0003e2000c10192c */
[----:B------:R-:W-:-:S03]  /*2e6b0*/  ISETP.GT.AND P5, PT, R0, 0xe9, P2 ;  /* 0x000000e90000780c */ /* 0x000fc600017a4270 */
[----:B------:R2:W-:Y:S01]  /*2e6c0*/  @P4 STG.E desc[UR44][R4.64+0x3a0], R3 ;  /* 0x0003a00304004986 */ /* 0x0005e2000c10192c */
[-C--:B------:R-:W-:Y:S01]  /*2e6d0*/  FMUL R19, R155, R2.reuse ;  /* 0x000000029b137220 */ /* 0x080fe20000400000 */
[C---:B------:R-:W-:Y:S02]  /*2e6e0*/  ISETP.GT.AND P4, PT, R0.reuse, 0xf1, P3 ;  /* 0x000000f10000780c */ /* 0x040fe40001f84270 */
[----:B------:R3:W-:Y:S01]  /*2e6f0*/  @P6 STG.E desc[UR44][R4.64+0x3a4], R9 ;  /* 0x0003a40904006986 */ /* 0x0007e2000c10192c */
[----:B------:R-:W-:Y:S01]  /*2e700*/  ISETP.GT.AND P6, PT, R0, 0xf0, P3 ;  /* 0x000000f00000780c */ /* 0x000fe20001fc4270 */
[-C--:B0-----:R-:W-:Y:S01]  /*2e710*/  FMUL R11, R154, R2.reuse ;  /* 0x000000029a0b7220 */ /* 0x081fe20000400000 */
[-C--:B-1----:R-:W-:Y:S01]  /*2e720*/  FMUL R13, R153, R2.reuse ;  /* 0x00000002990d7220 */ /* 0x082fe20000400000 */
[----:B------:R-:W-:Y:S01]  /*2e730*/  F2FP.TF32.F32.PACK_B R19, R19 ;  /* 0x00000013ff13723e */ /* 0x000fe200024050ff */
[----:B--2---:R-:W-:Y:S02]  /*2e740*/  FMUL R3, R23, R2 ;  /* 0x0000000217037220 */ /* 0x004fe40000400000 */
[----:B------:R-:W-:-:S02]  /*2e750*/  F2FP.TF32.F32.PACK_B R11, R11 ;  /* 0x0000000bff0b723e */ /* 0x000fc400024050ff */
[----:B------:R-:W-:Y:S02]  /*2e760*/  F2FP.TF32.F32.PACK_B R13, R13 ;  /* 0x0000000dff0d723e */ /* 0x000fe400024050ff */
[----:B------:R-:W-:Y:S01]  /*2e770*/  F2FP.TF32.F32.PACK_B R3, R3 ;  /* 0x00000003ff03723e */ /* 0x000fe200024050ff */
[----:B------:R0:W-:Y:S04]  /*2e780*/  @P0 STG.E desc[UR44][R6.64+0x3a0], R19 ;  /* 0x0003a01306000986 */ /* 0x0001e8000c10192c */
[----:B------:R1:W-:Y:S04]  /*2e790*/  @P5 STG.E desc[UR44][R6.64+0x3a4], R11 ;  /* 0x0003a40b06005986 */ /* 0x0003e8000c10192c */
[----:B------:R-:W-:Y:S01]  /*2e7a0*/  @P6 STG.E desc[UR44][R4.64+0x3c0], R13 ;  /* 0x0003c00d04006986 */ /* 0x000fe2000c10192c */
[----:B------:R-:W-:-:S03]  /*2e7b0*/  ISETP.GT.AND P6, PT, R0, 0xf0, P2 ;  /* 0x000000f00000780c */ /* 0x000fc600017c4270 */
[----:B------:R2:W-:Y:S01]  /*2e7c0*/  @P4 STG.E desc[UR44][R4.64+0x3c4], R3 ;  /* 0x0003c40304004986 */ /* 0x0005e2000c10192c */
[C---:B------:R-:W-:Y:S02]  /*2e7d0*/  ISETP.GT.AND P4, PT, R0.reuse, 0xf8, P3 ;  /* 0x000000f80000780c */ /* 0x040fe40001f84270 */
[C---:B------:R-:W-:Y:S02]  /*2e7e0*/  ISETP.GT.AND P3, PT, R0.reuse, 0xf9, P3 ;  /* 0x000000f90000780c */ /* 0x040fe40001f64270 */
[----:B------:R-:W-:Y:S01]  /*2e7f0*/  ISETP.GT.AND P5, PT, R0, 0xf1, P2 ;  /* 0x000000f10000780c */ /* 0x000fe200017a4270 */
[-C--:B---3--:R-:W-:Y:S01]  /*2e800*/  FMUL R9, R22, R2.reuse ;  /* 0x0000000216097220 */ /* 0x088fe20000400000 */
[-C--:B------:R-:W-:Y:S01]  /*2e810*/  FMUL R15, R21, R2.reuse ;  /* 0x00000002150f7220 */ /* 0x080fe20000400000 */
[-C--:B0-----:R-:W-:Y:S01]  /*2e820*/  FMUL R19, R20, R2.reuse ;  /* 0x0000000214137220 */ /* 0x081fe20000400000 */
[----:B------:R-:W-:Y:S01]  /*2e830*/  FMUL R21, R18, R2 ;  /* 0x0000000212157220 */ /* 0x000fe20000400000 */
[----:B------:R-:W-:Y:S01]  /*2e840*/  USHF.L.U32 UR12, UR8, 0x9, URZ ;  /* 0x00000009080c7899 */ /* 0x000fe2000800063f */
[----:B------:R-:W-:-:S02]  /*2e850*/  F2FP.TF32.F32.PACK_B R9, R9 ;  /* 0x00000009ff09723e */ /* 0x000fc400024050ff */
[----:B------:R-:W-:Y:S02]  /*2e860*/  F2FP.TF32.F32.PACK_B R15, R15 ;  /* 0x0000000fff0f723e */ /* 0x000fe400024050ff */
[----:B------:R-:W-:Y:S01]  /*2e870*/  F2FP.TF32.F32.PACK_B R19, R19 ;  /* 0x00000013ff13723e */ /* 0x000fe200024050ff */
[----:B------:R-:W-:Y:S01]  /*2e880*/  USHF.L.U64.HI UR11, UR8, 0x9, UR9 ;  /* 0x00000009080b7899 */ /* 0x000fe20008010209 */
[----:B------:R-:W-:Y:S01]  /*2e890*/  F2FP.TF32.F32.PACK_B R21, R21 ;  /* 0x00000015ff15723e */ /* 0x000fe200024050ff */
[----:B-1----:R-:W-:Y:S01]  /*2e8a0*/  @P3 IMAD.MOV.U32 R11, RZ, RZ, R5 ;  /* 0x000000ffff0b3224 */ /* 0x002fe200078e0005 */
[----:B------:R-:W-:Y:S01]  /*2e8b0*/  @P3 MOV R10, R4 ;  /* 0x00000004000a3202 */ /* 0x000fe20000000f00 */
[----:B------:R0:W-:Y:S01]  /*2e8c0*/  @P6 STG.E desc[UR44][R6.64+0x3c0], R9 ;  /* 0x0003c00906006986 */ /* 0x0001e2000c10192c */
[----:B--2---:R-:W-:-:S03]  /*2e8d0*/  IMAD.U32 R3, RZ, RZ, UR12 ;  /* 0x0000000cff037e24 */ /* 0x004fc6000f8e00ff */
[----:B------:R-:W-:Y:S01]  /*2e8e0*/  @P5 STG.E desc[UR44][R6.64+0x3c4], R15 ;  /* 0x0003c40f06005986 */ /* 0x000fe2000c10192c */
[----:B------:R-:W-:-:S03]  /*2e8f0*/  ISETP.GT.AND P1, PT, R158, 0x80, PT ;  /* 0x000000809e00780c */ /* 0x000fc60003f24270 */
[----:B------:R1:W-:Y:S01]  /*2e900*/  @P4 STG.E desc[UR44][R4.64+0x3e0], R19 ;  /* 0x0003e01304004986 */ /* 0x0003e2000c10192c */
[C---:B------:R-:W-:Y:S02]  /*2e910*/  ISETP.GT.AND P4, PT, R0.reuse, 0xf8, P2 ;  /* 0x000000f80000780c */ /* 0x040fe40001784270 */
[----:B------:R-:W-:Y:S01]  /*2e920*/  ISETP.GT.AND P2, PT, R0, 0xf9, P2 ;  /* 0x000000f90000780c */ /* 0x000fe20001744270 */
[----:B------:R2:W-:Y:S01]  /*2e930*/  @P3 STG.E desc[UR44][R10.64+0x3e4], R21 ;  /* 0x0003e4150a003986 */ /* 0x0005e2000c10192c */
[----:B0-----:R-:W-:Y:S01]  /*2e940*/  MOV R9, UR11 ;  /* 0x0000000b00097c02 */ /* 0x001fe20008000f00 */
[-C--:B------:R-:W-:Y:S01]  /*2e950*/  FMUL R23, R14, R2.reuse ;  /* 0x000000020e177220 */ /* 0x080fe20000400000 */
[----:B------:R-:W-:Y:S01]  /*2e960*/  IADD3 R8, P3, P6, R4, UR5, R3 ;  /* 0x0000000504087c10 */ /* 0x000fe2000fe7e003 */
[-C--:B------:R-:W-:Y:S01]  /*2e970*/  FMUL R13, R12, R2.reuse ;  /* 0x000000020c0d7220 */ /* 0x080fe20000400000 */
[----:B------:R-:W-:Y:S02]  /*2e980*/  ISETP.GT.AND P5, PT, R0, RZ, P1 ;  /* 0x000000ff0000720c */ /* 0x000fe40000fa4270 */
[----:B------:R-:W-:Y:S01]  /*2e990*/  IADD3.X R9, R5, UR4, R9, P3, P6 ;  /* 0x0000000405097c10 */ /* 0x000fe20009fec409 */
[----:B------:R-:W-:Y:S01]  /*2e9a0*/  FMUL R3, R24, R2 ;  /* 0x0000000218037220 */ /* 0x000fe20000400000 */
[----:B------:R-:W-:-:S02]  /*2e9b0*/  ISETP.GT.AND P3, PT, R0, 0x1, P1 ;  /* 0x000000010000780c */ /* 0x000fc40000f64270 */
[----:B------:R-:W-:Y:S01]  /*2e9c0*/  F2FP.TF32.F32.PACK_B R23, R23 ;  /* 0x00000017ff17723e */ /* 0x000fe200024050ff */
[----:B------:R-:W-:Y:S01]  /*2e9d0*/  FMUL R25, R25, R2 ;  /* 0x0000000219197220 */ /* 0x000fe20000400000 */
[----:B-1----:R-:W-:Y:S02]  /*2e9e0*/  IADD3 R4, P6, R4, UR12, RZ ;  /* 0x0000000c04047c10 */ /* 0x002fe4000ffde0ff */
[----:B------:R-:W-:Y:S02]  /*2e9f0*/  F2FP.TF32.F32.PACK_B R13, R13 ;  /* 0x0000000dff0d723e */ /* 0x000fe400024050ff */
[----:B------:R-:W-:Y:S01]  /*2ea00*/  ISETP.GT.AND P0, PT, R158, 0x88, PT ;  /* 0x000000889e00780c */ /* 0x000fe20003f04270 */
[----:B------:R-:W-:Y:S01]  /*2ea10*/  @P4 STG.E desc[UR44][R6.64+0x3e0], R23 ;  /* 0x0003e01706004986 */ /* 0x000fe2000c10192c */
[----:B------:R-:W-:Y:S02]  /*2ea20*/  IADD3.X R5, R5, UR11, RZ, P6, !PT ;  /* 0x0000000b05057c10 */ /* 0x000fe4000b7fe4ff */
[----:B------:R-:W-:Y:S01]  /*2ea30*/  F2FP.TF32.F32.PACK_B R3, R3 ;  /* 0x00000003ff03723e */ /* 0x000fe200024050ff */
[----:B------:R-:W-:Y:S01]  /*2ea40*/  @P2 STG.E desc[UR44][R6.64+0x3e4], R13 ;  /* 0x0003e40d06002986 */ /* 0x000fe2000c10192c */
[----:B------:R-:W-:-:S02]  /*2ea50*/  F2FP.TF32.F32.PACK_B R25, R25 ;  /* 0x00000019ff19723e */ /* 0x000fc400024050ff */
[----:B------:R-:W-:Y:S01]  /*2ea60*/  ISETP.GT.AND P2, PT, R0, RZ, P0 ;  /* 0x000000ff0000720c */ /* 0x000fe20000744270 */
[----:B------:R0:W-:Y:S01]  /*2ea70*/  @P5 STG.E desc[UR44][R4.64], R3 ;  /* 0x0000000304005986 */ /* 0x0001e2000c10192c */
[-C--:B------:R-:W-:Y:S01]  /*2ea80*/  FMUL R15, R26, R2.reuse ;  /* 0x000000021a0f7220 */ /* 0x080fe20000400000 */
[----:B------:R-:W-:Y:S02]  /*2ea90*/  ISETP.GT.AND P4, PT, R0, 0x1, P0 ;  /* 0x000000010000780c */ /* 0x000fe40000784270 */
[----:B--2---:R-:W-:Y:S01]  /*2eaa0*/  IADD3 R10, P5, R4, UR5, RZ ;  /* 0x00000005040a7c10 */ /* 0x004fe2000ffbe0ff */
[----:B------:R-:W-:Y:S01]  /*2eab0*/  @P3 STG.E desc[UR44][R4.64+0x4], R25 ;  /* 0x0000041904003986 */ /* 0x000fe2000c10192c */
[----:B------:R-:W-:Y:S01]  /*2eac0*/  ISETP.GT.AND P3, PT, R0, 0x8, P1 ;  /* 0x000000080000780c */ /* 0x000fe20000f64270 */
[-C--:B------:R-:W-:Y:S01]  /*2ead0*/  FMUL R27, R27, R2.reuse ;  /* 0x000000021b1b7220 */ /* 0x080fe20000400000 */
[----:B------:R-:W-:Y:S02]  /*2eae0*/  F2FP.TF32.F32.PACK_B R15, R15 ;  /* 0x0000000fff0f723e */ /* 0x000fe400024050ff */
[----:B------:R-:W-:Y:S01]  /*2eaf0*/  IADD3.X R11, R5, UR4, RZ, P5, !PT ;  /* 0x00000004050b7c10 */ /* 0x000fe2000affe4ff */
[----:B0-----:R-:W-:Y:S01]  /*2eb00*/  FMUL R3, R28, R2 ;  /* 0x000000021c037220 */ /* 0x001fe20000400000 */
[----:B------:R-:W-:-:S02]  /*2eb10*/  F2FP.TF32.F32.PACK_B R27, R27 ;  /* 0x0000001bff1b723e */ /* 0x000fc400024050ff */
[C---:B------:R-:W-:Y:S01]  /*2eb20*/  ISETP.GT.AND P5, PT, R0.reuse, 0x9, P1 ;  /* 0x000000090000780c */ /* 0x040fe20000fa4270 */
[----:B------:R-:W-:Y:S01]  /*2eb30*/  @P2 STG.E desc[UR44][R10.64], R15 ;  /* 0x0000000f0a002986 */ /* 0x000fe2000c10192c */
[----:B------:R-:W-:Y:S02]  /*2eb40*/  F2FP.TF32.F32.PACK_B R3, R3 ;  /* 0x00000003ff03723e */ /* 0x000fe400024050ff */
[----:B------:R-:W-:Y:S01]  /*2eb50*/  ISETP.GT.AND P2, PT, R0, 0x8, P0 ;  /* 0x000000080000780c */ /* 0x000fe20000744270 */
[-C--:B------:R-:W-:Y:S01]  /*2eb60*/  FMUL R29, R29, R2.reuse ;  /* 0x000000021d1d7220 */ /* 0x080fe20000400000 */
[----:B------:R0:W-:Y:S01]  /*2eb70*/  @P4 STG.E desc[UR44][R10.64+0x4], R27 ;  /* 0x0000041b0a004986 */ /* 0x0001e2000c10192c */
[----:B------:R-:W-:Y:S01]  /*2eb80*/  FMUL R13, R30, R2 ;  /* 0x000000021e0d7220 */ /* 0x000fe20000400000 */
[----:B------:R-:W-:Y:S02]  /*2eb90*/  IADD3 R6, P4, R4, UR5, RZ ;  /* 0x0000000504067c10 */ /* 0x000fe4000ff9e0ff */
[----:B------:R1:W-:Y:S01]  /*2eba0*/  @P3 STG.E desc[UR44][R4.64+0x20], R3 ;  /* 0x0000200304003986 */ /* 0x0003e2000c10192c */
[----:B------:R-:W-:-:S02]  /*2ebb0*/  ISETP.GT.AND P3, PT, R0, 0x9, P0 ;  /* 0x000000090000780c */ /* 0x000fc40000764270 */
[----:B------:R-:W-:Y:S01]  /*2ebc0*/  F2FP.TF32.F32.PACK_B R29, R29 ;  /* 0x0000001dff1d723e */ /* 0x000fe200024050ff */
[----:B------:R-:W-:Y:S01]  /*2ebd0*/  FMUL R31, R31, R2 ;  /* 0x000000021f1f7220 */ /* 0x000fe20000400000 */
[----:B------:R-:W-:Y:S02]  /*2ebe0*/  F2FP.TF32.F32.PACK_B R13, R13 ;  /* 0x0000000dff0d723e */ /* 0x000fe400024050ff */
[----:B------:R-:W-:Y:S01]  /*2ebf0*/  IADD3.X R7, R5, UR4, RZ, P4, !PT ;  /* 0x0000000405077c10 */ /* 0x000fe2000a7fe4ff */
[----:B------:R-:W-:Y:S01]  /*2ec00*/  @P5 STG.E desc[UR44][R4.64+0x24], R29 ;  /* 0x0000241d04005986 */ /* 0x000fe2000c10192c */
[----:B------:R-:W-:-:S03]  /*2ec10*/  F2FP.TF32.F32.PACK_B R31, R31 ;  /* 0x0000001fff1f723e */ /* 0x000fc600024050ff */
[----:B------:R2:W-:Y:S01]  /*2ec20*/  @P2 STG.E desc[UR44][R6.64+0x20], R13 ;  /* 0x0000200d06002986 */ /* 0x0005e2000c10192c */
[C---:B------:R-:W-:Y:S02]  /*2ec30*/  ISETP.GT.AND P2, PT, R0.reuse, 0x10, P0 ;  /* 0x000000100000780c */ /* 0x040fe40000744270 */
[C---:B------:R-:W-:Y:S01]  /*2ec40*/  ISETP.GT.AND P4, PT, R0.reuse, 0x10, P1 ;  /* 0x000000100000780c */ /* 0x040fe20000f84270 */
[----:B------:R-:W-:Y:S01]  /*2ec50*/  @P3 STG.E desc[UR44][R8.64+0x24], R31 ;  /* 0x0000241f08003986 */ /* 0x000fe2000c10192c */
[----:B------:R-:W-:Y:S01]  /*2ec60*/  ISETP.GT.AND P5, PT, R0, 0x11, P1 ;  /* 0x000000110000780c */ /* 0x000fe20000fa4270 */
[-C--:B0-----:R-:W-:Y:S01]  /*2ec70*/  FMUL R11, R32, R2.reuse ;  /* 0x00000002200b7220 */ /* 0x081fe20000400000 */
[----:B------:R-:W-:Y:S01]  /*2ec80*/  ISETP.GT.AND P3, PT, R0, 0x11, P0 ;  /* 0x000000110000780c */ /* 0x000fe20000764270 */
[-C--:B------:R-:W-:Y:S01]  /*2ec90*/  FMUL R33, R33, R2.reuse ;  /* 0x0000000221217220 */ /* 0x080fe20000400000 */
[----:B-1----:R-:W-:Y:S02]  /*2eca0*/  FMUL R3, R34, R2 ;  /* 0x0000000222037220 */ /* 0x002fe40000400000 */
[----:B------:R-:W-:-:S02]  /*2ecb0*/  F2FP.TF32.F32.PACK_B R11, R11 ;  /* 0x0000000bff0b723e */ /* 0x000fc400024050ff */
[----:B------:R-:W-:Y:S01]  /*2ecc0*/  F2FP.TF32.F32.PACK_B R33, R33 ;  /* 0x00000021ff21723e */ /* 0x000fe200024050ff */
[----:B--2---:R-:W-:Y:S01]  /*2ecd0*/  @P2 IMAD.MOV.U32 R6, RZ, RZ, R8 ;  /* 0x000000ffff062224 */ /* 0x004fe200078e0008 */
[----:B------:R-:W-:Y:S01]  /*2ece0*/  F2FP.TF32.F32.PACK_B R3, R3 ;  /* 0x00000003ff03723e */ /* 0x000fe200024050ff */
[----:B------:R-:W-:Y:S01]  /*2ecf0*/  FMUL R35, R35, R2 ;  /* 0x0000000223237220 */ /* 0x000fe20000400000 */
[----:B------:R-:W-:Y:S01]  /*2ed00*/  @P2 MOV R7, R9 ;  /* 0x0000000900072202 */ /* 0x000fe20000000f00 */
[----:B------:R-:W-:Y:S04]  /*2ed10*/  @P4 STG.E desc[UR44][R4.64+0x40], R11 ;  /* 0x0000400b04004986 */ /* 0x000fe8000c10192c */
[----:B------:R-:W-:Y:S01]  /*2ed20*/  @P5 STG.E desc[UR44][R4.64+0x44], R33 ;  /* 0x0000442104005986 */ /* 0x000fe2000c10192c */
[----:B------:R-:W-:-:S03]  /*2ed30*/  F2FP.TF32.F32.PACK_B R35, R35 ;  /* 0x00000023ff23723e */ /* 0x000fc600024050ff */
[----:B------:R0:W-:Y:S01]  /*2ed40*/  @P2 STG.E desc[UR44][R6.64+0x40], R3 ;  /* 0x0000400306002986 */ /* 0x0001e2000c10192c */
[C---:B------:R-:W-:Y:S02]  /*2ed50*/  ISETP.GT.AND P2, PT, R0.reuse, 0x18, P0 ;  /* 0x000000180000780c */ /* 0x040fe40000744270 */
[C---:B------:R-:W-:Y:S02]  /*2ed60*/  ISETP.GT.AND P4, PT, R0.reuse, 0x18, P1 ;  /* 0x000000180000780c */ /* 0x040fe40000f84270 */
[----:B------:R-:W-:Y:S01]  /*2ed70*/  ISETP.GT.AND P5, PT, R0, 0x19, P1 ;  /* 0x000000190000780c */ /* 0x000fe20000fa4270 */
[----:B0-----:R-:W-:Y:S01]  /*2ed80*/  @P3 IMAD.MOV.U32 R6, RZ, RZ, R8 ;  /* 0x000000ffff063224 */ /* 0x001fe200078e0008 */
[----:B------:R-:W-:Y:S01]  /*2ed90*/  @P3 MOV R7, R9 ;  /* 0x0000000900073202 */ /* 0x000fe20000000f00 */
[-C--:B------:R-:W-:Y:S01]  /*2eda0*/  FMUL R13, R36, R2.reuse ;  /* 0x00000002240d7220 */ /* 0x080fe20000400000 */
[----:B------:R-:W-:-:S03]  /*2edb0*/  FMUL R37, R37, R2 ;  /* 0x0000000225257220 */ /* 0x000fc60000400000 */
[----:B------:R0:W-:Y:S01]  /*2edc0*/  @P3 STG.E desc[UR44][R6.64+0x44], R35 ;  /* 0x0000442306003986 */ /* 0x0001e2000c10192c */
[----:B------:R-:W-:Y:S01]  /*2edd0*/  ISETP.GT.AND P3, PT, R0, 0x19, P0 ;  /* 0x000000190000780c */ /* 0x000fe20000764270 */
[-C--:B------:R-:W-:Y:S01]  /*2ede0*/  FMUL R11, R38, R2.reuse ;  /* 0x00000002260b7220 */ /* 0x080fe20000400000 */
[----:B------:R-:W-:Y:S02]  /*2edf0*/  F2FP.TF32.F32.PACK_B R13, R13 ;  /* 0x0000000dff0d723e */ /* 0x000fe400024050ff */
[----:B------:R-:W-:Y:S01]  /*2ee00*/  F2FP.TF32.F32.PACK_B R37, R37 ;  /* 0x00000025ff25723e */ /* 0x000fe200024050ff */
[----:B------:R-:W-:Y:S01]  /*2ee10*/  FMUL R39, R39, R2 ;  /* 0x0000000227277220 */ /* 0x000fe20000400000 */
[----:B------:R-:W-:Y:S01]  /*2ee20*/  F2FP.TF32.F32.PACK_B R11, R11 ;  /* 0x0000000bff0b723e */ /* 0x000fe200024050ff */
[----:B------:R-:W-:Y:S01]  /*2ee30*/  @P4 STG.E desc[UR44][R4.64+0x60], R13 ;  /* 0x0000600d04004986 */ /* 0x000fe2000c10192c */
[----:B0-----:R-:W-:Y:S01]  /*2ee40*/  @P2 IMAD.MOV.U32 R6, RZ, RZ, R8 ;  /* 0x000000ffff062224 */ /* 0x001fe200078e0008 */
[----:B------:R-:W-:-:S02]  /*2ee50*/  @P2 MOV R7, R9 ;  /* 0x0000000900072202 */ /* 0x000fc40000000f00 */
        /* <DEDUP_REMOVED lines=406> */
[-C--:B------:R-:W-:Y:S01]  /*307c0*/  FMUL R13, R120, R2.reuse ;  /* 0x00000002780d7220 */ /* 0x080fe20000400000 */
[----:B0-----:R-:W-:Y:S01]  /*307d0*/  @P3 IMAD.MOV.U32 R6, RZ, RZ, R8 ;  /* 0x000000ffff063224 */ /* 0x001fe200078e0008 */
[----:B------:R-:W-:Y:S01]  /*307e0*/  @P3 MOV R7, R9 ;  /* 0x0000000900073202 */ /* 0x000fe20000000f00 */
[-C--:B------:R-:W-:Y:S01]  /*307f0*/  FMUL R121, R121, R2.reuse ;  /* 0x0000000279797220 */ /* 0x080fe20000400000 */
[----:B------:R-:W-:-:S03]  /*30800*/  FMUL R11, R122, R2 ;  /* 0x000000027a0b7220 */ /* 0x000fc60000400000 */
[----:B------:R0:W-:Y:S01]  /*30810*/  @P3 STG.E desc[UR44][R6.64+0x2e4], R119 ;  /* 0x0002e47706003986 */ /* 0x0001e2000c10192c */
[----:B------:R-:W-:Y:S02]  /*30820*/  ISETP.GT.AND P3, PT, R0, 0xc1, P0 ;  /* 0x000000c10000780c */ /* 0x000fe40000764270 */
        /* <DEDUP_REMOVED lines=8> */
[----:B------:R-:W-:Y:S01]  /*308b0*/  ISETP.GT.AND P4, PT, R0, 0xc8, P1 ;  /* 0x000000c80000780c */ /* 0x000fe20000f84270 */
[-C--:B------:R-:W-:Y:S01]  /*308c0*/  FMUL R3, R124, R2.reuse ;  /* 0x000000027c037220 */ /* 0x080fe20000400000 */
[----:B------:R-:W-:Y:S01]  /*308d0*/  F2FP.TF32.F32.PACK_B R123, R123 ;  /* 0x0000007bff7b723e */ /* 0x000fe200024050ff */
[----:B------:R0:W-:Y:S01]  /*308e0*/  @P2 STG.E desc[UR44][R6.64+0x300], R11 ;  /* 0x0003000b06002986 */ /* 0x0001e2000c10192c */
[C---:B------:R-:W-:Y:S02]  /*308f0*/  ISETP.GT.AND P2, PT, R0.reuse, 0xc8, P0 ;  /* 0x000000c80000780c */ /* 0x040fe40000744270 */
[----:B------:R-:W-:Y:S01]  /*30900*/  ISETP.GT.AND P5, PT, R0, 0xc9, P1 ;  /* 0x000000c90000780c */ /* 0x000fe20000fa4270 */
[-C--:B------:R-:W-:Y:S01]  /*30910*/  FMUL R125, R125, R2.reuse ;  /* 0x000000027d7d7220 */ /* 0x080fe20000400000 */
[----:B------:R-:W-:Y:S01]  /*30920*/  F2FP.TF32.F32.PACK_B R3, R3 ;  /* 0x00000003ff03723e */ /* 0x000fe200024050ff */
[----:B0-----:R-:W-:Y:S01]  /*30930*/  @P3 IMAD.MOV.U32 R6, RZ, RZ, R8 ;  /* 0x000000ffff063224 */ /* 0x001fe200078e0008 */
[----:B------:R-:W-:Y:S01]  /*30940*/  @P3 MOV R7, R9 ;  /* 0x0000000900073202 */ /* 0x000fe20000000f00 */
[----:B------:R-:W-:-:S04]  /*30950*/  FMUL R13, R126, R2 ;  /* 0x000000027e0d7220 */ /* 0x000fc80000400000 */
[----:B------:R0:W-:Y:S01]  /*30960*/  @P3 STG.E desc[UR44][R6.64+0x304], R123 ;  /* 0x0003047b06003986 */ /* 0x0001e2000c10192c */
[C---:B------:R-:W-:Y:S02]  /*30970*/  ISETP.GT.AND P3, PT, R0.reuse, 0xc9, P0 ;  /* 0x000000c90000780c */ /* 0x040fe40000764270 */
[----:B------:R-:W-:Y:S01]  /*30980*/  F2FP.TF32.F32.PACK_B R125, R125 ;  /* 0x0000007dff7d723e */ /* 0x000fe200024050ff */
[----:B------:R-:W-:Y:S01]  /*30990*/  @P4 STG.E desc[UR44][R4.64+0x320], R3 ;  /* 0x0003200304004986 */ /* 0x000fe2000c10192c */
[----:B------:R-:W-:Y:S01]  /*309a0*/  ISETP.GT.AND P4, PT, R0, 0xd0, P1 ;  /* 0x000000d00000780c */ /* 0x000fe20000f84270 */
[-C--:B------:R-:W-:Y:S01]  /*309b0*/  FMUL R127, R127, R2.reuse ;  /* 0x000000027f7f7220 */ /* 0x080fe20000400000 */
[----:B------:R-:W-:Y:S01]  /*309c0*/  F2FP.TF32.F32.PACK_B R13, R13 ;  /* 0x0000000dff0d723e */ /* 0x000fe200024050ff */
[----:B------:R-:W-:Y:S01]  /*309d0*/  FMUL R11, R128, R2 ;  /* 0x00000002800b7220 */ /* 0x000fe20000400000 */
[----:B0-----:R-:W-:Y:S01]  /*309e0*/  @P2 IMAD.MOV.U32 R6, RZ, RZ, R8 ;  /* 0x000000ffff062224 */ /* 0x001fe200078e0008 */
[----:B------:R-:W-:Y:S01]  /*309f0*/  @P2 MOV R7, R9 ;  /* 0x0000000900072202 */ /* 0x000fe20000000f00 */
[----:B------:R-:W-:Y:S01]  /*30a00*/  @P5 STG.E desc[UR44][R4.64+0x324], R125 ;  /* 0x0003247d04005986 */ /* 0x000fe2000c10192c */
[----:B------:R-:W-:-:S02]  /*30a10*/  ISETP.GT.AND P5, PT, R0, 0xd1, P1 ;  /* 0x000000d10000780c */ /* 0x000fc40000fa4270 */
[----:B------:R-:W-:Y:S01]  /*30a20*/  F2FP.TF32.F32.PACK_B R127, R127 ;  /* 0x0000007fff7f723e */ /* 0x000fe200024050ff */
[----:B------:R0:W-:Y:S01]  /*30a30*/  @P2 STG.E desc[UR44][R6.64+0x320], R13 ;  /* 0x0003200d06002986 */ /* 0x0001e2000c10192c */
[----:B------:R-:W-:Y:S02]  /*30a40*/  F2FP.TF32.F32.PACK_B R11, R11 ;  /* 0x0000000bff0b723e */ /* 0x000fe400024050ff */
[----:B------:R-:W-:Y:S01]  /*30a50*/  ISETP.GT.AND P2, PT, R0, 0xd0, P0 ;  /* 0x000000d00000780c */ /* 0x000fe20000744270 */
[-C--:B------:R-:W-:Y:S01]  /*30a60*/  FMUL R129, R129, R2.reuse ;  /* 0x0000000281817220 */ /* 0x080fe20000400000 */
[----:B0-----:R-:W-:Y:S01]  /*30a70*/  @P3 IMAD.MOV.U32 R6, RZ, RZ, R8 ;  /* 0x000000ffff063224 */ /* 0x001fe200078e0008 */
[----:B------:R-:W-:Y:S01]  /*30a80*/  @P3 MOV R7, R9 ;  /* 0x0000000900073202 */ /* 0x000fe20000000f00 */
[----:B------:R-:W-:Y:S02]  /*30a90*/  FMUL R3, R130, R2 ;  /* 0x0000000282037220 */ /* 0x000fe40000400000 */
[----:B------:R-:W-:-:S02]  /*30aa0*/  F2FP.TF32.F32.PACK_B R129, R129 ;  /* 0x00000081ff81723e */ /* 0x000fc400024050ff */
[----:B------:R0:W-:Y:S04]  /*30ab0*/  @P3 STG.E desc[UR44][R6.64+0x324], R127 ;  /* 0x0003247f06003986 */ /* 0x0001e8000c10192c */
[----:B------:R1:W-:Y:S01]  /*30ac0*/  @P4 STG.E desc[UR44][R4.64+0x340], R11 ;  /* 0x0003400b04004986 */ /* 0x0003e2000c10192c */
[C---:B------:R-:W-:Y:S02]  /*30ad0*/  ISETP.GT.AND P4, PT, R0.reuse, 0xd1, P0 ;  /* 0x000000d10000780c */ /* 0x040fe40000784270 */
[C---:B------:R-:W-:Y:S01]  /*30ae0*/  ISETP.GT.AND P3, PT, R0.reuse, 0xd8, P0 ;  /* 0x000000d80000780c */ /* 0x040fe20000764270 */
[----:B------:R-:W-:Y:S01]  /*30af0*/  @P5 STG.E desc[UR44][R4.64+0x344], R129 ;  /* 0x0003448104005986 */ /* 0x000fe2000c10192c */
[----:B------:R-:W-:Y:S01]  /*30b00*/  ISETP.GT.AND P5, PT, R0, 0xd8, P1 ;  /* 0x000000d80000780c */ /* 0x000fe20000fa4270 */
[-C--:B------:R-:W-:Y:S01]  /*30b10*/  FMUL R131, R131, R2.reuse ;  /* 0x0000000283837220 */ /* 0x080fe20000400000 */
[----:B------:R-:W-:Y:S01]  /*30b20*/  F2FP.TF32.F32.PACK_B R3, R3 ;  /* 0x00000003ff03723e */ /* 0x000fe200024050ff */
[----:B0-----:R-:W-:Y:S01]  /*30b30*/  @P2 IMAD.MOV.U32 R6, RZ, RZ, R8 ;  /* 0x000000ffff062224 */ /* 0x001fe200078e0008 */
[----:B------:R-:W-:Y:S01]  /*30b40*/  @P2 MOV R7, R9 ;  /* 0x0000000900072202 */ /* 0x000fe20000000f00 */
[-C--:B------:R-:W-:Y:S01]  /*30b50*/  FMUL R13, R132, R2.reuse ;  /* 0x00000002840d7220 */ /* 0x080fe20000400000 */
[----:B------:R-:W-:Y:S01]  /*30b60*/  ISETP.GT.AND P6, PT, R0, 0xd9, P1 ;  /* 0x000000d90000780c */ /* 0x000fe20000fc4270 */
[-C--:B------:R-:W-:Y:S01]  /*30b70*/  FMUL R133, R133, R2.reuse ;  /* 0x0000000285857220 */ /* 0x080fe20000400000 */
[----:B------:R-:W-:Y:S01]  /*30b80*/  F2FP.TF32.F32.PACK_B R131, R131 ;  /* 0x00000083ff83723e */ /* 0x000fe200024050ff */
[----:B------:R0:W-:Y:S01]  /*30b90*/  @P2 STG.E desc[UR44][R6.64+0x340], R3 ;  /* 0x0003400306002986 */ /* 0x0001e2000c10192c */
[----:B-1----:R-:W-:Y:S01]  /*30ba0*/  FMUL R11, R134, R2 ;  /* 0x00000002860b7220 */ /* 0x002fe20000400000 */
[----:B------:R-:W-:-:S02]  /*30bb0*/  F2FP.TF32.F32.PACK_B R13, R13 ;  /* 0x0000000dff0d723e */ /* 0x000fc400024050ff */
[----:B------:R-:W-:Y:S02]  /*30bc0*/  ISETP.GT.AND P2, PT, R0, 0xd9, P0 ;  /* 0x000000d90000780c */ /* 0x000fe40000744270 */
[----:B------:R-:W-:Y:S01]  /*30bd0*/  F2FP.TF32.F32.PACK_B R133, R133 ;  /* 0x00000085ff85723e */ /* 0x000fe200024050ff */
[----:B0-----:R-:W-:Y:S01]  /*30be0*/  @P4 IMAD.MOV.U32 R6, RZ, RZ, R8 ;  /* 0x000000ffff064224 */ /* 0x001fe200078e0008 */
[----:B------:R-:W-:Y:S02]  /*30bf0*/  @P4 MOV R7, R9 ;  /* 0x0000000900074202 */ /* 0x000fe40000000f00 */
[----:B------:R-:W-:-:S03]  /*30c00*/  F2FP.TF32.F32.PACK_B R11, R11 ;  /* 0x0000000bff0b723e */ /* 0x000fc600024050ff */
[----:B------:R0:W-:Y:S01]  /*30c10*/  @P4 STG.E desc[UR44][R6.64+0x344], R131 ;  /* 0x0003448306004986 */ /* 0x0001e2000c10192c */
[----:B------:R-:W-:-:S03]  /*30c20*/  FMUL R135, R135, R2 ;  /* 0x0000000287877220 */ /* 0x000fc60000400000 */
[----:B------:R1:W-:Y:S01]  /*30c30*/  @P5 STG.E desc[UR44][R4.64+0x360], R13 ;  /* 0x0003600d04005986 */ /* 0x0003e2000c10192c */
[----:B------:R-:W-:-:S03]  /*30c40*/  ISETP.GT.AND P5, PT, R0, 0xe0, P0 ;  /* 0x000000e00000780c */ /* 0x000fc600007a4270 */
[----:B------:R-:W-:Y:S01]  /*30c50*/  @P6 STG.E desc[UR44][R4.64+0x364], R133 ;  /* 0x0003648504006986 */ /* 0x000fe2000c10192c */
[----:B0-----:R-:W-:Y:S01]  /*30c60*/  @P3 IMAD.MOV.U32 R6, RZ, RZ, R8 ;  /* 0x000000ffff063224 */ /* 0x001fe200078e0008 */
[----:B------:R-:W-:Y:S02]  /*30c70*/  @P3 MOV R7, R9 ;  /* 0x0000000900073202 */ /* 0x000fe40000000f00 */
[----:B------:R-:W-:-:S03]  /*30c80*/  ISETP.GT.AND P4, PT, R0, 0xe1, P1 ;  /* 0x000000e10000780c */ /* 0x000fc60000f84270 */
[----:B------:R0:W-:Y:S01]  /*30c90*/  @P3 STG.E desc[UR44][R6.64+0x360], R11 ;  /* 0x0003600b06003986 */ /* 0x0001e2000c10192c */
[----:B------:R-:W-:Y:S01]  /*30ca0*/  ISETP.GT.AND P3, PT, R0, 0xe0, P1 ;  /* 0x000000e00000780c */ /* 0x000fe20000f64270 */
[-C--:B------:R-:W-:Y:S01]  /*30cb0*/  FMUL R3, R136, R2.reuse ;  /* 0x0000000288037220 */ /* 0x080fe20000400000 */
[----:B------:R-:W-:Y:S01]  /*30cc0*/  ISETP.GT.AND P6, PT, R0, 0xe1, P0 ;  /* 0x000000e10000780c */ /* 0x000fe200007c4270 */
[-C--:B------:R-:W-:Y:S01]  /*30cd0*/  FMUL R137, R137, R2.reuse ;  /* 0x0000000289897220 */ /* 0x080fe20000400000 */
[----:B------:R-:W-:Y:S01]  /*30ce0*/  F2FP.TF32.F32.PACK_B R135, R135 ;  /* 0x00000087ff87723e */ /* 0x000fe200024050ff */
[-C--:B-1----:R-:W-:Y:S01]  /*30cf0*/  FMUL R13, R138, R2.reuse ;  /* 0x000000028a0d7220 */ /* 0x082fe20000400000 */
[----:B------:R-:W-:Y:S01]  /*30d00*/  F2FP.TF32.F32.PACK_B R3, R3 ;  /* 0x00000003ff03723e */ /* 0x000fe200024050ff */
[----:B0-----:R-:W-:Y:S01]  /*30d10*/  @P2 IMAD.MOV.U32 R6, RZ, RZ, R8 ;  /* 0x000000ffff062224 */ /* 0x001fe200078e0008 */
[----:B------:R-:W-:Y:S02]  /*30d20*/  @P2 MOV R7, R9 ;  /* 0x0000000900072202 */ /* 0x000fe40000000f00 */
[----:B------:R-:W-:Y:S01]  /*30d30*/  F2FP.TF32.F32.PACK_B R137, R137 ;  /* 0x00000089ff89723e */ /* 0x000fe200024050ff */
[----:B------:R-:W-:Y:S01]  /*30d40*/  FMUL R139, R139, R2 ;  /* 0x000000028b8b7220 */ /* 0x000fe20000400000 */
[----:B------:R-:W-:Y:S01]  /*30d50*/  F2FP.TF32.F32.PACK_B R13, R13 ;  /* 0x0000000dff0d723e */ /* 0x000fe200024050ff */
[----:B------:R0:W-:Y:S04]  /*30d60*/  @P2 STG.E desc[UR44][R6.64+0x364], R135 ;  /* 0x0003648706002986 */ /* 0x0001e8000c10192c */
[----:B------:R-:W-:Y:S01]  /*30d70*/  @P3 STG.E desc[UR44][R4.64+0x380], R3 ;  /* 0x0003800304003986 */ /* 0x000fe2000c10192c */
[----:B------:R-:W-:-:S03]  /*30d80*/  F2FP.TF32.F32.PACK_B R139, R139 ;  /* 0x0000008bff8b723e */ /* 0x000fc600024050ff */
[----:B------:R-:W-:Y:S01]  /*30d90*/  @P4 STG.E desc[UR44][R4.64+0x384], R137 ;  /* 0x0003848904004986 */ /* 0x000fe2000c10192c */
[----:B0-----:R-:W-:Y:S01]  /*30da0*/  @P5 IMAD.MOV.U32 R6, RZ, RZ, R8 ;  /* 0x000000ffff065224 */ /* 0x001fe200078e0008 */
[----:B------:R-:W-:-:S05]  /*30db0*/  @P5 MOV R7, R9 ;  /* 0x0000000900075202 */ /* 0x000fca0000000f00 */
[----:B------:R0:W-:Y:S01]  /*30dc0*/  @P5 STG.E desc[UR44][R6.64+0x380], R13 ;  /* 0x0003800d06005986 */ /* 0x0001e2000c10192c */
[C---:B------:R-:W-:Y:S02]  /*30dd0*/  ISETP.GT.AND P5, PT, R0.reuse, 0xe8, P0 ;  /* 0x000000e80000780c */ /* 0x040fe400007a4270 */
[----:B------:R-:W-:Y:S01]  /*30de0*/  ISETP.GT.AND P2, PT, R0, 0xe8, P1 ;  /* 0x000000e80000780c */ /* 0x000fe20000f44270 */
[----:B0-----:R-:W-:Y:S01]  /*30df0*/  @P6 IMAD.MOV.U32 R6, RZ, RZ, R8 ;  /* 0x000000ffff066224 */ /* 0x001fe200078e0008 */
[----:B------:R-:W-:Y:S01]  /*30e00*/  @P6 MOV R7, R9 ;  /* 0x0000000900076202 */ /* 0x000fe20000000f00 */
[----:B------:R-:W-:Y:S01]  /*30e10*/  FMUL R11, R140, R2 ;  /* 0x000000028c0b7220 */ /* 0x000fe20000400000 */
[----:B------:R-:W-:-:S03]  /*30e20*/  ISETP.GT.AND P3, PT, R0, 0xe9, P0 ;  /* 0x000000e90000780c */ /* 0x000fc60000764270 */
[----:B------:R0:W-:Y:S01]  /*30e30*/  @P6 STG.E desc[UR44][R6.64+0x384], R139 ;  /* 0x0003848b06006986 */ /* 0x0001e2000c10192c */
[----:B------:R-:W-:Y:S01]  /*30e40*/  ISETP.GT.AND P6, PT, R0, 0xe9, P1 ;  /* 0x000000e90000780c */ /* 0x000fe20000fc4270 */
[-C--:B------:R-:W-:Y:S01]  /*30e50*/  FMUL R141, R141, R2.reuse ;  /* 0x000000028d8d7220 */ /* 0x080fe20000400000 */
[-C--:B------:R-:W-:Y:S01]  /*30e60*/  FMUL R15, R142, R2.reuse ;  /* 0x000000028e0f7220 */ /* 0x080fe20000400000 */
[----:B------:R-:W-:Y:S02]  /*30e70*/  F2FP.TF32.F32.PACK_B R11, R11 ;  /* 0x0000000bff0b723e */ /* 0x000fe400024050ff */
[----:B------:R-:W-:Y:S02]  /*30e80*/  ISETP.GT.AND P4, PT, R0, 0xf0, P1 ;  /* 0x000000f00000780c */ /* 0x000fe40000f84270 */
[----:B------:R-:W-:Y:S01]  /*30e90*/  F2FP.TF32.F32.PACK_B R141, R141 ;  /* 0x0000008dff8d723e */ /* 0x000fe200024050ff */
[-C--:B------:R-:W-:Y:S01]  /*30ea0*/  FMUL R143, R143, R2.reuse ;  /* 0x000000028f8f7220 */ /* 0x080fe20000400000 */
[----:B------:R-:W-:Y:S01]  /*30eb0*/  F2FP.TF32.F32.PACK_B R15, R15 ;  /* 0x0000000fff0f723e */ /* 0x000fe200024050ff */
[----:B0-----:R-:W-:Y:S01]  /*30ec0*/  @P5 IMAD.MOV.U32 R6, RZ, RZ, R8 ;  /* 0x000000ffff065224 */ /* 0x001fe200078e0008 */
[----:B------:R-:W-:Y:S01]  /*30ed0*/  @P5 MOV R7, R9 ;  /* 0x0000000900075202 */ /* 0x000fe20000000f00 */
[----:B------:R-:W-:Y:S01]  /*30ee0*/  FMUL R3, R144, R2 ;  /* 0x0000000290037220 */ /* 0x000fe20000400000 */
[----:B------:R-:W-:Y:S01]  /*30ef0*/  @P2 STG.E desc[UR44][R4.64+0x3a0], R11 ;  /* 0x0003a00b04002986 */ /* 0x000fe2000c10192c */
[----:B------:R-:W-:-:S03]  /*30f00*/  F2FP.TF32.F32.PACK_B R143, R143 ;  /* 0x0000008fff8f723e */ /* 0x000fc600024050ff */
[----:B------:R-:W-:Y:S01]  /*30f10*/  @P6 STG.E desc[UR44][R4.64+0x3a4], R141 ;  /* 0x0003a48d04006986 */ /* 0x000fe2000c10192c */
[----:B------:R-:W-:-:S03]  /*30f20*/  F2FP.TF32.F32.PACK_B R3, R3 ;  /* 0x00000003ff03723e */ /* 0x000fc600024050ff */
[----:B------:R0:W-:Y:S01]  /*30f30*/  @P5 STG.E desc[UR44][R6.64+0x3a0], R15 ;  /* 0x0003a00f06005986 */ /* 0x0001e2000c10192c */
[C---:B------:R-:W-:Y:S02]  /*30f40*/  ISETP.GT.AND P5, PT, R0.reuse, 0xf0, P0 ;  /* 0x000000f00000780c */ /* 0x040fe400007a4270 */
[----:B------:R-:W-:Y:S01]  /*30f50*/  ISETP.GT.AND P2, PT, R0, 0xf1, P1 ;  /* 0x000000f10000780c */ /* 0x000fe20000f44270 */
[-C--:B------:R-:W-:Y:S01]  /*30f60*/  FMUL R145, R145, R2.reuse ;  /* 0x0000000291917220 */ /* 0x080fe20000400000 */
[----:B0-----:R-:W-:Y:S01]  /*30f70*/  @P3 IMAD.MOV.U32 R6, RZ, RZ, R8 ;  /* 0x000000ffff063224 */ /* 0x001fe200078e0008 */
[----:B------:R-:W-:Y:S01]  /*30f80*/  @P3 MOV R7, R9 ;  /* 0x0000000900073202 */ /* 0x000fe20000000f00 */
[----:B------:R-:W-:-:S04]  /*30f90*/  FMUL R13, R146, R2 ;  /* 0x00000002920d7220 */ /* 0x000fc80000400000 */
[----:B------:R0:W-:Y:S04]  /*30fa0*/  @P3 STG.E desc[UR44][R6.64+0x3a4], R143 ;  /* 0x0003a48f06003986 */ /* 0x0001e8000c10192c */
[----:B------:R-:W-:Y:S01]  /*30fb0*/  @P4 STG.E desc[UR44][R4.64+0x3c0], R3 ;  /* 0x0003c00304004986 */ /* 0x000fe2000c10192c */
[C---:B------:R-:W-:Y:S02]  /*30fc0*/  ISETP.GT.AND P4, PT, R0.reuse, 0xf1, P0 ;  /* 0x000000f10000780c */ /* 0x040fe40000784270 */
[C---:B------:R-:W-:Y:S02]  /*30fd0*/  ISETP.GT.AND P3, PT, R0.reuse, 0xf8, P1 ;  /* 0x000000f80000780c */ /* 0x040fe40000f64270 */
[----:B------:R-:W-:Y:S02]  /*30fe0*/  F2FP.TF32.F32.PACK_B R145, R145 ;  /* 0x00000091ff91723e */ /* 0x000fe400024050ff */
[C---:B------:R-:W-:Y:S01]  /*30ff0*/  ISETP.GT.AND P1, PT, R0.reuse, 0xf9, P1 ;  /* 0x000000f90000780c */ /* 0x040fe20000f24270 */
[----:B0-----:R-:W-:Y:S01]  /*31000*/  @P5 IMAD.MOV.U32 R6, RZ, RZ, R8 ;  /* 0x000000ffff065224 */ /* 0x001fe200078e0008 */
[----:B------:R-:W-:Y:S01]  /*31010*/  ISETP.GT.AND P6, PT, R0, 0xf8, P0 ;  /* 0x000000f80000780c */ /* 0x000fe200007c4270 */
[----:B------:R-:W-:Y:S01]  /*31020*/  FMUL R147, R147, R2 ;  /* 0x0000000293937220 */ /* 0x000fe20000400000 */
[----:B------:R-:W-:-:S02]  /*31030*/  F2FP.TF32.F32.PACK_B R13, R13 ;  /* 0x0000000dff0d723e */ /* 0x000fc400024050ff */
[----:B------:R-:W-:Y:S01]  /*31040*/  @P5 MOV R7, R9 ;  /* 0x0000000900075202 */ /* 0x000fe20000000f00 */
[-C--:B------:R-:W-:Y:S01]  /*31050*/  FMUL R19, R148, R2.reuse ;  /* 0x0000000294137220 */ /* 0x080fe20000400000 */
[-C--:B------:R-:W-:Y:S01]  /*31060*/  FMUL R149, R149, R2.reuse ;  /* 0x0000000295957220 */ /* 0x080fe20000400000 */
[----:B------:R-:W-:Y:S01]  /*31070*/  @P2 STG.E desc[UR44][R4.64+0x3c4], R145 ;  /* 0x0003c49104002986 */ /* 0x000fe2000c10192c */
[----:B------:R-:W-:Y:S02]  /*31080*/  ISETP.GT.AND P0, PT, R0, 0xf9, P0 ;  /* 0x000000f90000780c */ /* 0x000fe40000704270 */
[----:B------:R-:W-:Y:S01]  /*31090*/  F2FP.TF32.F32.PACK_B R147, R147 ;  /* 0x00000093ff93723e */ /* 0x000fe200024050ff */
[----:B------:R0:W-:Y:S01]  /*310a0*/  @P5 STG.E desc[UR44][R6.64+0x3c0], R13 ;  /* 0x0003c00d06005986 */ /* 0x0001e2000c10192c */
[----:B------:R-:W-:Y:S01]  /*310b0*/  F2FP.TF32.F32.PACK_B R19, R19 ;  /* 0x00000013ff13723e */ /* 0x000fe200024050ff */
[-C--:B------:R-:W-:Y:S01]  /*310c0*/  FMUL R21, R150, R2.reuse ;  /* 0x0000000296157220 */ /* 0x080fe20000400000 */
[----:B------:R-:W-:Y:S01]  /*310d0*/  F2FP.TF32.F32.PACK_B R149, R149 ;  /* 0x00000095ff95723e */ /* 0x000fe200024050ff */
[----:B------:R-:W-:Y:S01]  /*310e0*/  FMUL R151, R151, R2 ;  /* 0x0000000297977220 */ /* 0x000fe20000400000 */
[----:B0-----:R-:W-:Y:S01]  /*310f0*/  @P4 IMAD.MOV.U32 R6, RZ, RZ, R8 ;  /* 0x000000ffff064224 */ /* 0x001fe200078e0008 */
[----:B------:R-:W-:-:S02]  /*31100*/  @P4 MOV R7, R9 ;  /* 0x0000000900074202 */ /* 0x000fc40000000f00 */
[----:B------:R-:W-:-:S03]  /*31110*/  F2FP.TF32.F32.PACK_B R21, R21 ;  /* 0x00000015ff15723e */ /* 0x000fc600024050ff */
[----:B------:R-:W-:Y:S01]  /*31120*/  @P4 STG.E desc[UR44][R6.64+0x3c4], R147 ;  /* 0x0003c49306004986 */ /* 0x000fe2000c10192c */
[----:B------:R-:W-:-:S03]  /*31130*/  F2FP.TF32.F32.PACK_B R151, R151 ;  /* 0x00000097ff97723e */ /* 0x000fc600024050ff */
[----:B------:R-:W-:Y:S04]  /*31140*/  @P3 STG.E desc[UR44][R4.64+0x3e0], R19 ;  /* 0x0003e01304003986 */ /* 0x000fe8000c10192c */
[----:B------:R0:W-:Y:S02]  /*31150*/  @P1 STG.E desc[UR44][R4.64+0x3e4], R149 ;  /* 0x0003e49504001986 */ /* 0x0001e4000c10192c */
[----:B0-----:R-:W-:Y:S01]  /*31160*/  @P6 IMAD.MOV.U32 R4, RZ, RZ, R8 ;  /* 0x000000ffff046224 */ /* 0x001fe200078e0008 */
[----:B------:R-:W-:-:S05]  /*31170*/  @P6 MOV R5, R9 ;  /* 0x0000000900056202 */ /* 0x000fca0000000f00 */
[----:B------:R0:W-:Y:S04]  /*31180*/  @P6 STG.E desc[UR44][R4.64+0x3e0], R21 ;  /* 0x0003e01504006986 */ /* 0x0001e8000c10192c */
[----:B------:R0:W-:Y:S02]  /*31190*/  @P0 STG.E desc[UR44][R8.64+0x3e4], R151 ;  /* 0x0003e49708000986 */ /* 0x0001e4000c10192c */
.L_x_542:
[----:B------:R-:W-:Y:S05]  /*311a0*/  BSYNC B0 ;  /* 0x0000000000007941 */ /* 0x000fea0003800000 */
.L_x_34:
[----:B0---4-:R-:W4:Y:S04]  /*311b0*/  LDL.LU R5, [R1+0x200] ;  /* 0x0002000001057983 */ /* 0x011f280000300800 */
[----:B------:R-:W4:Y:S01]  /*311c0*/  LDL.LU R4, [R1+0x204] ;  /* 0x0002040001047983 */ /* 0x000f220000300800 */
[----:B------:R-:W-:Y:S01]  /*311d0*/  ULDC UR4, c[0x0][0xc] ;  /* 0x0000030000047ab9 */ /* 0x000fe20000000800 */
[----:B------:R-:W-:Y:S01]  /*311e0*/  ULDC UR5, c[0x0][0x10] ;  /* 0x0000040000057ab9 */ /* 0x000fe20000000800 */
[----:B------:R-:W4:Y:S01]  /*311f0*/  LDC R3, c[0x0][0x14] ;  /* 0x00000500ff037b82 */ /* 0x000f220000000800 */
[----:B------:R-:W-:Y:S01]  /*31200*/  UIMAD.WIDE.U32 UR4, UR4, UR5, URZ ;  /* 0x00000005040472a5 */ /* 0x000fe2000f8e003f */
[----:B------:R-:W-:Y:S01]  /*31210*/  PRMT R0, RZ, 0x7610, R0 ;  /* 0x00007610ff007816 */ /* 0x000fe20000000000 */
[----:B------:R-:W-:Y:S01]  /*31220*/  UMOV UR41, 0xffffffff ;  /* 0xffffffff00297882 */ /* 0x000fe20000000000 */
[----:B------:R-:W-:-:S03]  /*31230*/  UMOV UR42, 0xffffffff ;  /* 0xffffffff002a7882 */ /* 0x000fc60000000000 */
[----:B----4-:R-:W-:-:S04]  /*31240*/  IMAD.WIDE.U32 R4, R3, UR4, R4 ;  /* 0x0000000403047c25 */ /* 0x010fc8000f8e0004 */
[----:B------:R-:W-:Y:S01]  /*31250*/  IMAD R3, R3, UR5, RZ ;  /* 0x0000000503037c24 */ /* 0x000fe2000f8e02ff */
[----:B------:R-:W-:Y:S01]  /*31260*/  MOV R7, R4 ;  /* 0x0000000400077202 */ /* 0x000fe20000000f00 */
[----:B------:R-:W-:Y:S02]  /*31270*/  ULDC.64 UR4, c[0x0][0x650] ;  /* 0x0001940000047ab9 */ /* 0x000fe40000000a00 */
[----:B------:R-:W-:Y:S01]  /*31280*/  IMAD.IADD R6, R5, 0x1, R3 ;  /* 0x0000000105067824 */ /* 0x000fe200078e0203 */
[----:B------:R-:W-:-:S04]  /*31290*/  ISETP.GE.U32.AND P0, PT, R4, UR4, PT ;  /* 0x0000000404007c0c */ /* 0x000fc8000bf06070 */
[----:B------:R0:W-:Y:S01]  /*312a0*/  STL [R1+0x200], R6 ;  /* 0x0002000601007387 */ /* 0x0001e20000100800 */
[----:B------:R-:W-:-:S03]  /*312b0*/  ISETP.GE.U32.AND.EX P0, PT, R6, UR5, PT, P0 ;  /* 0x0000000506007c0c */ /* 0x000fc6000bf06100 */
[----:B------:R0:W-:Y:S10]  /*312c0*/  STL [R1+0x204], R7 ;  /* 0x0002040701007387 */ /* 0x0001f40000100800 */
[----:B0-----:R-:W-:Y:S05]  /*312d0*/  @P0 BRA `(.L_x_543) ;  /* 0x0000000400880947 */ /* 0x001fea0003800000 */
[----:B------:R-:W0:Y:S01]  /*312e0*/  S2UR UR6, SR_CTAID.X ;  /* 0x00000000000679c3 */ /* 0x000e220000002500 */
[----:B------:R-:W-:Y:S01]  /*312f0*/  ULDC.64 UR12, c[0x0][0x628] ;  /* 0x00018a00000c7ab9 */ /* 0x000fe20000000a00 */
[----:B------:R-:W-:Y:S01]  /*31300*/  ULDC UR4, c[0x0][0x150] ;  /* 0x0000540000047ab9 */ /* 0x000fe20000000800 */
[----:B------:R-:W-:Y:S01]  /*31310*/  ISETP.NE.U32.AND P0, PT, RZ, UR12, PT ;  /* 0x0000000cff007c0c */ /* 0x000fe2000bf05070 */
[----:B------:R-:W-:Y:S01]  /*31320*/  ULDC UR15, c[0x0][0x630] ;  /* 0x00018c00000f7ab9 */ /* 0x000fe20000000800 */
[C---:B------:R-:W-:Y:S01]  /*31330*/  R2UR UR16, R7.reuse ;  /* 0x00000000071072ca */ /* 0x040fe200000e0000 */
[----:B------:R-:W-:Y:S01]  /*31340*/  ULDC UR19, c[0x0][0x154] ;  /* 0x0000550000137ab9 */ /* 0x000fe20000000800 */
[----:B------:R-:W-:Y:S01]  /*31350*/  ISETP.NE.AND.EX P0, PT, RZ, UR13, PT, P0 ;  /* 0x0000000dff007c0c */ /* 0x000fe2000bf05300 */
[----:B------:R-:W4:Y:S01]  /*31360*/  S2UR UR18, SR_CTAID.Y ;  /* 0x00000000001279c3 */ /* 0x000f220000002600 */
[----:B------:R-:W-:Y:S02]  /*31370*/  R2UR UR17, R6 ;  /* 0x00000000061172ca */ /* 0x000fe400000e0000 */
[----:B------:R-:W-:-:S02]  /*31380*/  R2UR UR10, R7 ;  /* 0x00000000070a72ca */ /* 0x000fc400000e0000 */
[----:B------:R-:W-:Y:S02]  /*31390*/  R2UR UR11, R6 ;  /* 0x00000000060b72ca */ /* 0x000fe400000e0000 */
[----:B0-----:R-:W-:-:S05]  /*313a0*/  I2FP.F32.U32 R0, UR6 ;  /* 0x0000000600007c45 */ /* 0x001fca0008201000 */
[----:B------:R-:W-:-:S04]  /*313b0*/  FMUL R0, R0, UR4 ;  /* 0x0000000400007c20 */ /* 0x000fc80008400000 */
[----:B------:R0:W0:Y:S01]  /*313c0*/  F2I.U32.TRUNC.NTZ R3, R0 ;  /* 0x0000000000037305 */ /* 0x000022000020f000 */
[----:B----4-:R-:W-:Y:S05]  /*313d0*/  @!P0 BRA `(.L_x_544) ;  /* 0x0000000000308947 */ /* 0x010fea0003800000 */
        /* <DEDUP_REMOVED lines=12> */
.L_x_544:
[----:B------:R-:W-:Y:S01]  /*314a0*/  USHF.R.U64 UR42, UR10, UR15, UR11 ;  /* 0x0000000f0a2a7299 */ /* 0x000fe2000800120b */
[----:B0-----:R-:W-:Y:S01]  /*314b0*/  I2FP.F32.U32 R0, UR18 ;  /* 0x0000001200007c45 */ /* 0x001fe20008201000 */
[----:B------:R-:W-:Y:S02]  /*314c0*/  USHF.R.U32.HI UR4, URZ, UR15, UR11 ;  /* 0x0000000f3f047299 */ /* 0x000fe4000801160b */
[----:B------:R-:W-:Y:S02]  /*314d0*/  UIADD3 UR10, UP0, URZ, -UR42, URZ ;  /* 0x8000002a3f0a7290 */ /* 0x000fe4000ff1e03f */
[----:B------:R-:W-:Y:S01]  /*314e0*/  FMUL R0, R0, UR19 ;  /* 0x0000001300007c20 */ /* 0x000fe20008400000 */
[----:B------:R-:W-:Y:S01]  /*314f0*/  ULDC.64 UR12, c[0x0][0x620] ;  /* 0x00018800000c7ab9 */ /* 0x000fe20000000a00 */
[----:B------:R-:W-:Y:S01]  /*31500*/  UIADD3.X UR4, URZ, ~UR4, URZ, UP0, !UPT ;  /* 0x800000043f047290 */ /* 0x000fe200087fe43f */
[----:B------:R-:W-:Y:S01]  /*31510*/  UMOV UR8, UR16 ;  /* 0x0000001000087c82 */ /* 0x000fe20008000000 */
[----:B------:R-:W-:-:S02]  /*31520*/  UMOV UR9, UR17 ;  /* 0x0000001100097c82 */ /* 0x000fc40008000000 */
[----:B------:R-:W-:Y:S01]  /*31530*/  UIMAD UR4, UR4, UR12, URZ ;  /* 0x0000000c040472a4 */ /* 0x000fe2000f8e023f */
[----:B------:R-:W0:Y:S01]  /*31540*/  F2I.U32.TRUNC.NTZ R0, R0 ;  /* 0x0000000000007305 */ /* 0x000e22000020f000 */
[----:B------:R-:W-:Y:S01]  /*31550*/  UIMAD.WIDE.U32 UR8, UR10, UR12, UR8 ;  /* 0x0000000c0a0872a5 */ /* 0x000fe2000f8e0008 */
[----:B------:R-:W-:Y:S01]  /*31560*/  R2UR UR12, R3 ;  /* 0x00000000030c72ca */ /* 0x000fe200000e0000 */
[----:B------:R-:W-:Y:S01]  /*31570*/  UIMAD UR10, UR10, UR13, UR4 ;  /* 0x0000000d0a0a72a4 */ /* 0x000fe2000f8e0204 */
[----:B------:R-:W-:Y:S01]  /*31580*/  ULDC UR11, c[0x0][0x618] ;  /* 0x00018600000b7ab9 */ /* 0x000fe20000000800 */
[----:B------:R-:W-:Y:S02]  /*31590*/  ULDC UR21, c[0x0][0x658] ;  /* 0x0001960000157ab9 */ /* 0x000fe40000000800 */
[----:B------:R-:W-:Y:S01]  /*315a0*/  UIADD3 UR9, UR9, UR10, URZ ;  /* 0x0000000a09097290 */ /* 0x000fe2000fffe03f */
[----:B------:R-:W-:Y:S01]  /*315b0*/  UMOV UR15, 0xffffffff ;  /* 0xffffffff000f7882 */ /* 0x000fe20000000000 */
[----:B------:R-:W-:Y:S01]  /*315c0*/  ULDC.64 UR4, c[0x0][0x640] ;  /* 0x0001900000047ab9 */ /* 0x000fe20000000a00 */
[----:B------:R-:W-:Y:S01]  /*315d0*/  USHF.L.U32 UR15, UR15, UR21, URZ ;  /* 0x000000150f0f7299 */ /* 0x000fe2000800063f */
[----:B------:R-:W-:Y:S01]  /*315e0*/  ISETP.NE.U32.AND P0, PT, RZ, UR4, PT ;  /* 0x00000004ff007c0c */ /* 0x000fe2000bf05070 */
[----:B------:R-:W-:-:S02]  /*315f0*/  USHF.R.U64 UR16, UR8, UR11, UR9 ;  /* 0x0000000b08107299 */ /* 0x000fc40008001209 */
[----:B------:R-:W-:Y:S01]  /*31600*/  USHF.R.U32.HI UR8, URZ, UR11, UR9 ;  /* 0x0000000b3f087299 */ /* 0x000fe20008011609 */
[----:B0-----:R-:W-:Y:S01]  /*31610*/  R2UR UR14, R0 ;  /* 0x00000000000e72ca */ /* 0x001fe200000e0000 */
[----:B------:R-:W-:Y:S01]  /*31620*/  ULDC UR17, c[0x0][0x608] ;  /* 0x0001820000117ab9 */ /* 0x000fe20000000800 */
[----:B------:R-:W-:Y:S01]  /*31630*/  ULOP3.LUT UR40, URZ, UR15, URZ, 0x33, !UPT ;  /* 0x0000000f3f287292 */ /* 0x000fe2000f8e333f */
[----:B------:R-:W-:Y:S01]  /*31640*/  ISETP.NE.AND.EX P0, PT, RZ, UR5, PT, P0 ;  /* 0x00000005ff007c0c */ /* 0x000fe2000bf05300 */
[----:B------:R-:W-:Y:S02]  /*31650*/  USHF.R.U64 UR15, UR16, UR17, UR8 ;  /* 0x00000011100f7299 */ /* 0x000fe40008001208 */
[----:B------:R-:W-:Y:S02]  /*31660*/  USHF.R.U32.HI UR8, URZ, UR17, UR8 ;  /* 0x000000113f087299 */ /* 0x000fe40008011608 */
[----:B------:R-:W-:Y:S02]  /*31670*/  UIADD3 UR12, -UR12, URZ, URZ ;  /* 0x0000003f0c0c7290 */ /* 0x000fe4000fffe13f */
[----:B------:R-:W-:Y:S01]  /*31680*/  USHF.R.U64 UR17, UR15, UR21, UR8 ;  /* 0x000000150f117299 */ /* 0x000fe20008001208 */
[----:B------:R-:W-:Y:S01]  /*31690*/  UMOV UR19, 0x1 ;  /* 0x0000000100137882 */ /* 0x000fe20000000000 */
[----:B------:R-:W-:Y:S01]  /*316a0*/  ULDC UR13, c[0x0][0x144] ;  /* 0x00005100000d7ab9 */ /* 0x000fe20000000800 */
[----:B------:R-:W-:Y:S01]  /*316b0*/  ULDC UR7, c[0x0][0x600] ;  /* 0x0001800000077ab9 */ /* 0x000fe20000000800 */
[----:B------:R-:W-:-:S02]  /*316c0*/  USHF.L.U32 UR24, UR19, UR21, URZ ;  /* 0x0000001513187299 */ /* 0x000fc4000800063f */
[----:B------:R-:W-:Y:S02]  /*316d0*/  USHF.R.U32.HI UR8, URZ, UR21, UR8 ;  /* 0x000000153f087299 */ /* 0x000fe40008011608 */
[----:B------:R-:W-:Y:S02]  /*316e0*/  UIMAD UR21, UR13, UR12, UR6 ;  /* 0x0000000c0d1572a4 */ /* 0x000fe4000f8e0206 */
[----:B------:R-:W-:Y:S02]  /*316f0*/  UIADD3 UR20, UR7, -0x1, URZ ;  /* 0xffffffff07147890 */ /* 0x000fe4000fffe03f */
[----:B------:R-:W-:Y:S01]  /*31700*/  UIADD3 UR19, -UR14, URZ, URZ ;  /* 0x0000003f0e137290 */ /* 0x000fe2000fffe13f */
[----:B------:R-:W-:Y:S01]  /*31710*/  ULDC UR25, c[0x0][0x148] ;  /* 0x0000520000197ab9 */ /* 0x000fe20000000800 */
[----:B------:R-:W-:Y:S01]  /*31720*/  ULDC UR22, c[0x0][0x648] ;  /* 0x0001920000167ab9 */ /* 0x000fe20000000800 */
[----:B------:R-:W-:Y:S01]  /*31730*/  ULDC UR23, c[0x0][0x638] ;  /* 0x00018e0000177ab9 */ /* 0x000fe20000000800 */
        /* <DEDUP_REMOVED lines=14> */
.L_x_545:
[----:B------:R-:W-:Y:S01]  /*31820*/  UISETP.NE.AND UP0, UPT, UR38, URZ, UPT ;  /* 0x0000003f2600728c */ /* 0x000fe2000bf05270 */
[----:B------:R-:W-:Y:S01]  /*31830*/  IMAD.MOV.U32 R0, RZ, RZ, 0x1 ;  /* 0x00000001ff007424 */ /* 0x000fe200078e00ff */
[----:B------:R-:W-:Y:S02]  /*31840*/  USHF.R.U64 UR4, UR6, UR22, UR8 ;  /* 0x0000001606047299 */ /* 0x000fe40008001208 */
[----:B------:R-:W-:Y:S02]  /*31850*/  ULOP3.LUT UR40, UR15, UR40, URZ, 0xc0, !UPT ;  /* 0x000000280f287292 */ /* 0x000fe4000f8ec03f */
[----:B------:R-:W-:Y:S02]  /*31860*/  UIADD3 UR5, -UR4, URZ, URZ ;  /* 0x0000003f04057290 */ /* 0x000fe4000fffe13f */
[----:B------:R-:W-:Y:S02]  /*31870*/  UIMAD UR40, UR24, UR4, UR40 ;  /* 0x00000004182872a4 */ /* 0x000fe4000f8e0228 */
[----:B------:R-:W-:-:S02]  /*31880*/  ULOP3.LUT UR16, UR16, UR20, URZ, 0xc0, !UPT ;  /* 0x0000001410107292 */ /* 0x000fc4000f8ec03f */
[----:B------:R-:W-:Y:S02]  /*31890*/  @UP0 UIMAD UR21, UR25, UR19, UR18 ;  /* 0x00000013191502a4 */ /* 0x000fe4000f8e0212 */
[----:B------:R-:W-:-:S03]  /*318a0*/  UIMAD UR4, UR5, UR23, UR17 ;  /* 0x00000017050472a4 */ /* 0x000fc6000f8e0211 */
[----:B------:R-:W-:Y:S01]  /*318b0*/  ULDC UR5, c[0x0][0x610] ;  /* 0x0001840000057ab9 */ /* 0x000fe20000000800 */
[----:B------:R-:W-:Y:S02]  /*318c0*/  UIMAD UR4, UR4, UR7, UR16 ;  /* 0x00000007040472a4 */ /* 0x000fe4000f8e0210 */
[----:B------:R-:W-:-:S04]  /*318d0*/  UIMAD UR40, UR40, UR5, UR21 ;  /* 0x00000005282872a4 */ /* 0x000fc8000f8e0215 */
[----:B------:R-:W-:Y:S02]  /*318e0*/  USEL UR41, UR4, UR40, !UP0 ;  /* 0x0000002804297287 */ /* 0x000fe4000c000000 */
[----:B------:R-:W-:-:S12]  /*318f0*/  USEL UR40, UR40, UR4, !UP0 ;  /* 0x0000000428287287 */ /* 0x000fd8000c000000 */
.L_x_543:
[----:B------:R-:W-:-:S13]  /*31900*/  LOP3.LUT P0, RZ, R0, 0xff, RZ, 0xc0, !PT ;  /* 0x000000ff00ff7812 */ /* 0x000fda000780c0ff */
[----:B------:R-:W-:Y:S05]  /*31910*/  @P0 BRA `(.L_x_546) ;  /* 0xfffffcf8009c0947 */ /* 0x000fea000383ffff */
[----:B------:R-:W-:Y:S05]  /*31920*/  EXIT ;  /* 0x000000000000794d */ /* 0x000fea0003800000 */
.L_x_7:
[----:B------:R-:W2:Y:S01]  /*31930*/  LDL R5, [R1+0x204] ;  /* 0x0002040001057983 */ /* 0x000ea20000100800 */
[----:B------:R-:W-:-:S03]  /*31940*/  ULDC.64 UR4, c[0x0][0x650] ;  /* 0x0001940000047ab9 */ /* 0x000fc60000000a00 */
[----:B------:R-:W3:Y:S01]  /*31950*/  LDL R4, [R1+0x200] ;  /* 0x0002000001047983 */ /* 0x000ee20000100800 */
[----:B------:R-:W-:Y:S01]  /*31960*/  PRMT R0, RZ, 0x7610, R0 ;  /* 0x00007610ff007816 */ /* 0x000fe20000000000 */
[----:B------:R-:W-:Y:S01]  /*31970*/  IMAD.MOV.U32 R2, RZ, RZ, -0x1 ;  /* 0xffffffffff027424 */ /* 0x000fe200078e00ff */
[----:B------:R-:W-:Y:S02]  /*31980*/  MOV R3, 0xffffffff ;  /* 0xffffffff00037802 */ /* 0x000fe40000000f00 */
[----:B------:R-:W-:Y:S02]  /*31990*/  MOV R10, 0xffffffff ;  /* 0xffffffff000a7802 */ /* 0x000fe40000000f00 */
[----:B--2---:R-:W-:-:S04]  /*319a0*/  ISETP.GE.U32.AND P0, PT, R5, UR4, PT ;  /* 0x0000000405007c0c */ /* 0x004fc8000bf06070 */
[----:B---3--:R-:W-:-:S13]  /*319b0*/  ISETP.GE.U32.AND.EX P0, PT, R4, UR5, PT, P0 ;  /* 0x0000000504007c0c */ /* 0x008fda000bf06100 */
        /* <DEDUP_REMOVED lines=21> */
.L_x_548:
[----:B------:R-:W-:Y:S01]  /*31b10*/  USHF.R.U64 UR4, UR14, UR19, UR15 ;  /* 0x000000130e047299 */ /* 0x000fe2000800120f */
[----:B------:R-:W-:Y:S01]  /*31b20*/  R2UR UR7, R4 ;  /* 0x00000000040772ca */ /* 0x000fe200000e0000 */
[----:B------:R-:W-:Y:S02]  /*31b30*/  USHF.R.U32.HI UR5, URZ, UR19, UR15 ;  /* 0x000000133f057299 */ /* 0x000fe4000801160f */
[----:B------:R-:W-:Y:S01]  /*31b40*/  UIADD3 UR13, UP0, URZ, -UR4, URZ ;  /* 0x800000043f0d7290 */ /* 0x000fe2000ff1e03f */
[----:B------:R-:W-:Y:S01]  /*31b50*/  ULDC.64 UR14, c[0x0][0x620] ;  /* 0x00018800000e7ab9 */ /* 0x000fe20000000a00 */
[----:B------:R-:W-:Y:S02]  /*31b60*/  UMOV UR6, UR20 ;  /* 0x0000001400067c82 */ /* 0x000fe40008000000 */
[----:B------:R-:W-:Y:S02]  /*31b70*/  UIADD3.X UR5, URZ, ~UR5, URZ, UP0, !UPT ;  /* 0x800000053f057290 */ /* 0x000fe400087fe43f */
[----:B------:R-:W-:-:S02]  /*31b80*/  UISETP.NE.AND UP1, UPT, UR38, URZ, UPT ;  /* 0x0000003f2600728c */ /* 0x000fc4000bf25270 */
[----:B------:R-:W-:Y:S02]  /*31b90*/  UIMAD UR5, UR5, UR14, URZ ;  /* 0x0000000e050572a4 */ /* 0x000fe4000f8e023f */
[----:B------:R-:W-:Y:S02]  /*31ba0*/  UIMAD.WIDE.U32 UR6, UR13, UR14, UR6 ;  /* 0x0000000e0d0672a5 */ /* 0x000fe4000f8e0006 */
[----:B------:R-:W-:Y:S01]  /*31bb0*/  UIMAD UR5, UR13, UR15, UR5 ;  /* 0x0000000f0d0572a4 */ /* 0x000fe2000f8e0205 */
[----:B------:R-:W-:Y:S02]  /*31bc0*/  ULDC UR14, c[0x0][0x608] ;  /* 0x00018200000e7ab9 */ /* 0x000fe40000000800 */
[----:B------:R-:W-:Y:S01]  /*31bd0*/  ULDC UR13, c[0x0][0x618] ;  /* 0x00018600000d7ab9 */ /* 0x000fe20000000800 */
[----:B------:R-:W-:Y:S01]  /*31be0*/  UIADD3 UR5, UR7, UR5, URZ ;  /* 0x0000000507057290 */ /* 0x000fe2000fffe03f */
[----:B------:R-:W-:Y:S01]  /*31bf0*/  ULDC UR22, c[0x0][0x658] ;  /* 0x0001960000167ab9 */ /* 0x000fe20000000800 */
[----:B------:R-:W-:-:S02]  /*31c00*/  @UP1 UIMAD UR8, UR11, UR12, UR10 ;  /* 0x0000000c0b0812a4 */ /* 0x000fc4000f8e020a */
[----:B------:R-:W-:Y:S02]  /*31c10*/  USHF.R.U64 UR17, UR6, UR13, UR5 ;  /* 0x0000000d06117299 */ /* 0x000fe40008001205 */
[----:B------:R-:W-:Y:S01]  /*31c20*/  USHF.R.U32.HI UR5, URZ, UR13, UR5 ;  /* 0x0000000d3f057299 */ /* 0x000fe20008011605 */
[----:B------:R-:W-:Y:S01]  /*31c30*/  ULDC.64 UR6, c[0x0][0x640] ;  /* 0x0001900000067ab9 */ /* 0x000fe20000000a00 */
[----:B------:R-:W-:Y:S01]  /*31c40*/  UMOV UR10, 0xffffffff ;  /* 0xffffffff000a7882 */ /* 0x000fe20000000000 */
[----:B------:R-:W-:Y:S01]  /*31c50*/  ISETP.NE.U32.AND P0, PT, RZ, UR6, PT ;  /* 0x00000006ff007c0c */ /* 0x000fe2000bf05070 */
[----:B------:R-:W-:Y:S02]  /*31c60*/  USHF.R.U64 UR18, UR17, UR14, UR5 ;  /* 0x0000000e11127299 */ /* 0x000fe40008001205 */
[----:B------:R-:W-:Y:S01]  /*31c70*/  USHF.R.U32.HI UR5, URZ, UR14, UR5 ;  /* 0x0000000e3f057299 */ /* 0x000fe20008011605 */
[----:B------:R-:W-:Y:S01]  /*31c80*/  ISETP.NE.AND.EX P0, PT, RZ, UR7, PT, P0 ;  /* 0x00000007ff007c0c */ /* 0x000fe2000bf05300 */
[----:B------:R-:W-:-:S02]  /*31c90*/  USHF.L.U32 UR11, UR10, UR22, URZ ;  /* 0x000000160a0b7299 */ /* 0x000fc4000800063f */
[----:B------:R-:W-:Y:S01]  /*31ca0*/  USHF.R.U64 UR19, UR18, UR22, UR5 ;  /* 0x0000001612137299 */ /* 0x000fe20008001205 */
[----:B------:R-:W-:Y:S01]  /*31cb0*/  ULDC UR20, c[0x0][0x600] ;  /* 0x0001800000147ab9 */ /* 0x000fe20000000800 */
[----:B------:R-:W-:Y:S02]  /*31cc0*/  USHF.R.U32.HI UR10, URZ, UR22, UR5 ;  /* 0x000000163f0a7299 */ /* 0x000fe40008011605 */
[----:B------:R-:W-:Y:S02]  /*31cd0*/  UIADD3 UR21, UR20, -0x1, URZ ;  /* 0xffffffff14157890 */ /* 0x000fe4000fffe03f */
[----:B------:R-:W-:Y:S01]  /*31ce0*/  ULOP3.LUT UR26, URZ, UR11, URZ, 0x33, !UPT ;  /* 0x0000000b3f1a7292 */ /* 0x000fe2000f8e333f */
        /* <DEDUP_REMOVED lines=17> */
.L_x_549:
[----:B------:R-:W-:Y:S01]  /*31e00*/  USHF.R.U64 UR6, UR5, UR23, UR10 ;  /* 0x0000001705067299 */ /* 0x000fe2000800120a */
[----:B------:R-:W-:Y:S01]  /*31e10*/  IMAD.MOV.U32 R0, RZ, RZ, 0x1 ;  /* 0x00000001ff007424 */ /* 0x000fe200078e00ff */
[----:B------:R-:W-:Y:S01]  /*31e20*/  USHF.L.U32 UR25, UR25, UR22, URZ ;  /* 0x0000001619197299 */ /* 0x000fe2000800063f */
[----:B------:R-:W-:Y:S01]  /*31e30*/  MOV R10, UR4 ;  /* 0x00000004000a7c02 */ /* 0x000fe20008000f00 */
[----:B------:R-:W-:Y:S02]  /*31e40*/  ULOP3.LUT UR5, UR18, UR26, URZ, 0xc0, !UPT ;  /* 0x0000001a12057292 */ /* 0x000fe4000f8ec03f */
[----:B------:R-:W-:Y:S02]  /*31e50*/  UIADD3 UR7, -UR6, URZ, URZ ;  /* 0x0000003f06077290 */ /* 0x000fe4000fffe13f */
[----:B------:R-:W-:Y:S02]  /*31e60*/  UIMAD UR6, UR25, UR6, UR5 ;  /* 0x00000006190672a4 */ /* 0x000fe4000f8e0205 */
[----:B------:R-:W-:-:S02]  /*31e70*/  ULOP3.LUT UR17, UR17, UR21, URZ, 0xc0, !UPT ;  /* 0x0000001511117292 */ /* 0x000fc4000f8ec03f */
[----:B------:R-:W-:Y:S02]  /*31e80*/  UIMAD UR5, UR7, UR24, UR19 ;  /* 0x00000018070572a4 */ /* 0x000fe4000f8e0213 */
[----:B------:R-:W-:Y:S01]  /*31e90*/  UISETP.NE.AND UP0, UPT, UR38, URZ, UPT ;  /* 0x0000003f2600728c */ /* 0x000fe2000bf05270 */
[----:B------:R-:W-:Y:S01]  /*31ea0*/  ULDC UR7, c[0x0][0x610] ;  /* 0x0001840000077ab9 */ /* 0x000fe20000000800 */
[----:B------:R-:W-:Y:S02]  /*31eb0*/  UIMAD UR5, UR5, UR20, UR17 ;  /* 0x00000014050572a4 */ /* 0x000fe4000f8e0211 */
[----:B------:R-:W-:-:S04]  /*31ec0*/  UIMAD UR8, UR6, UR7, UR8 ;  /* 0x00000007060872a4 */ /* 0x000fc8000f8e0208 */
[----:B------:R-:W-:Y:S02]  /*31ed0*/  USEL UR6, UR5, UR8, !UP0 ;  /* 0x0000000805067287 */ /* 0x000fe4000c000000 */
[----:B------:R-:W-:-:S04]  /*31ee0*/  USEL UR8, UR8, UR5, !UP0 ;  /* 0x0000000508087287 */ /* 0x000fc8000c000000 */
[----:B------:R-:W-:Y:S02]  /*31ef0*/  IMAD.U32 R2, RZ, RZ, UR6 ;  /* 0x00000006ff027e24 */ /* 0x000fe4000f8e00ff */
[----:B------:R-:W-:-:S07]  /*31f00*/  MOV R3, UR8 ;  /* 0x0000000800037c02 */ /* 0x000fce0008000f00 */
.L_x_547:
[----:B------:R-:W-:-:S08]  /*31f10*/  NOP ;  /* 0x0000000000007918 */ /* 0x000fd00000000000 */
[----:B0-----:R-:W0:-:S00]  /*31f20*/  USETMAXREG.DEALLOC.CTAPOOL 0x18 ;  /* 0x00000018000079c8 */ /* 0x001e0000080e0500 */
[----:B------:R-:W-:-:S13]  /*31f30*/  ISETP.NE.AND P0, PT, RZ, UR9, PT ;  /* 0x00000009ff007c0c */ /* 0x000fda000bf05270 */
[----:B------:R-:W-:Y:S05]  /*31f40*/  @P0 EXIT ;  /* 0x000000000000094d */ /* 0x000fea0003800000 */
[----:B0-----:R-:W-:Y:S01]  /*31f50*/  LOP3.LUT P0, RZ, R0, 0xff, RZ, 0xc0, !PT ;  /* 0x000000ff00ff7812 */ /* 0x001fe2000780c0ff */
[----:B------:R-:W-:Y:S01]  /*31f60*/  IMAD.MOV.U32 R0, RZ, RZ, 0x1 ;  /* 0x00000001ff007424 */ /* 0x000fe200078e00ff */
[----:B------:R-:W-:-:S11]  /*31f70*/  MOV R7, RZ ;  /* 0x000000ff00077202 */ /* 0x000fd60000000f00 */
[----:B------:R-:W-:Y:S05]  /*31f80*/  @!P0 BRA `(.L_x_550) ;  /* 0x0000001000308947 */ /* 0x000fea0003800000 */
[----:B------:R-:W0:Y:S01]  /*31f90*/  LDC R0, c[0x0][0x28c] ;  /* 0x0000a300ff007b82 */ /* 0x000e220000000800 */
[----:B------:R-:W-:Y:S01]  /*31fa0*/  ULDC UR23, c[0x0][0x658] ;  /* 0x0001960000177ab9 */ /* 0x000fe20000000800 */
[----:B------:R-:W-:Y:S01]  /*31fb0*/  UMOV UR7, 0xffffffff ;  /* 0xffffffff00077882 */ /* 0x000fe20000000000 */
[----:B------:R-:W-:Y:S01]  /*31fc0*/  UMOV UR10, 0x1 ;  /* 0x00000001000a7882 */ /* 0x000fe20000000000 */
[----:B------:R-:W-:Y:S01]  /*31fd0*/  USHF.L.U32 UR7, UR7, UR23, URZ ;  /* 0x0000001707077299 */ /* 0x000fe2000800063f */
[----:B------:R-:W-:Y:S01]  /*31fe0*/  BSSY B0, `(.L_x_550) ;  /* 0x0000106000007945 */ /* 0x000fe20003800000 */
[----:B------:R-:W-:Y:S01]  /*31ff0*/  ULDC UR5, c[0x0][0xc] ;  /* 0x0000030000057ab9 */ /* 0x000fe20000000800 */
[----:B------:R-:W-:Y:S01]  /*32000*/  ULDC UR8, c[0x0][0x10] ;  /* 0x0000040000087ab9 */ /* 0x000fe20000000800 */
[----:B------:R-:W1:Y:S01]  /*32010*/  S2UR UR4, SR_CgaCtaId ;  /* 0x00000000000479c3 */ /* 0x000e620000008800 */
[----:B------:R-:W-:Y:S01]  /*32020*/  ULOP3.LUT UR21, URZ, UR7, URZ, 0x33, !UPT ;  /* 0x000000073f157292 */ /* 0x000fe2000f8e333f */
[----:B------:R-:W-:Y:S01]  /*32030*/  MOV R9, 0x1 ;  /* 0x0000000100097802 */ /* 0x000fe20000000f00 */
[----:B------:R-:W-:Y:S01]  /*32040*/  ULDC UR29, c[0x0][0x600] ;  /* 0x00018000001d7ab9 */ /* 0x000fe20000000800 */
[----:B------:R-:W-:Y:S01]  /*32050*/  MOV R7, RZ ;  /* 0x000000ff00077202 */ /* 0x000fe20000000f00 */
[----:B------:R-:W-:Y:S01]  /*32060*/  UMOV UR9, 0x5 ;  /* 0x0000000500097882 */ /* 0x000fe20000000000 */
[----:B------:R-:W-:-:S02]  /*32070*/  ULOP3.LUT UR39, UR37, 0x2, URZ, 0xfc, !UPT ;  /* 0x0000000225277892 */ /* 0x000fc4000f8efc3f */
[----:B------:R-:W-:Y:S02]  /*32080*/  UIADD3 UR29, UR29, -0x1, URZ ;  /* 0xffffffff1d1d7890 */ /* 0x000fe4000fffe03f */
[----:B------:R-:W-:Y:S01]  /*32090*/  USHF.L.U32 UR23, UR10, UR23, URZ ;  /* 0x000000170a177299 */ /* 0x000fe2000800063f */
[----:B------:R-:W-:Y:S01]  /*320a0*/  ULDC.64 UR46, c[0x0][0x198] ;  /* 0x00006600002e7ab9 */ /* 0x000fe20000000a00 */
[----:B0-----:R-:W-:-:S05]  /*320b0*/  VIADD R0, R0, 0x7f ;  /* 0x0000007f00007836 */ /* 0x001fca0000000000 */
[----:B------:R-:W-:Y:S01]  /*320c0*/  SHF.R.S32.HI R5, RZ, 0x1f, R0 ;  /* 0x0000001fff057819 */ /* 0x000fe20000011400 */
[----:B-1----:R-:W-:-:S03]  /*320d0*/  ULOP3.LUT UR6, UR4, 0x1, URZ, 0xc0, !UPT ;  /* 0x0000000104067892 */ /* 0x002fc6000f8ec03f */
[----:B------:R-:W-:Y:S01]  /*320e0*/  LEA.HI R5, R5, R0, RZ, 0x7 ;  /* 0x0000000005057211 */ /* 0x000fe200078f38ff */
[----:B------:R-:W-:Y:S01]  /*320f0*/  USHF.R.U32.HI UR31, URZ, 0x1, UR4 ;  /* 0x000000013f1f7899 */ /* 0x000fe20008011604 */
[----:B------:R-:W-:Y:S01]  /*32100*/  IMAD.MOV.U32 R0, RZ, RZ, 0x1 ;  /* 0x00000001ff007424 */ /* 0x000fe200078e00ff */
[----:B------:R-:W-:Y:S01]  /*32110*/  USHF.L.U32 UR22, UR4, 0x7, URZ ;  /* 0x0000000704167899 */ /* 0x000fe2000800063f */
[----:B------:R-:W-:Y:S01]  /*32120*/  SHF.R.S32.HI R6, RZ, 0x7, R5 ;  /* 0x00000007ff067819 */ /* 0x000fe20000011405 */
[----:B------:R-:W-:Y:S02]  /*32130*/  USHF.L.U32 UR30, UR4, 0xc, URZ ;  /* 0x0000000c041e7899 */ /* 0x000fe4000800063f */
[----:B------:R-:W-:Y:S02]  /*32140*/  ULOP3.LUT UR4, UR4, 0xfffffffe, URZ, 0xc0, !UPT ;  /* 0xfffffffe04047892 */ /* 0x000fe4000f8ec03f */
[----:B------:R-:W-:Y:S01]  /*32150*/  UISETP.GT.U32.AND UP0, UPT, UR6, 0xffff, UPT ;  /* 0x0000ffff0600788c */ /* 0x000fe2000bf04070 */
[----:B------:R-:W-:Y:S01]  /*32160*/  VIADD R16, R6, 0x1 ;  /* 0x0000000106107836 */ /* 0x000fe20000000000 */
[----:B------:R-:W-:-:S02]  /*32170*/  USHF.L.U32 UR13, UR10, UR4, URZ ;  /* 0x000000040a0d7299 */ /* 0x000fc4000800063f */
[----:B------:R-:W-:Y:S02]  /*32180*/  ULOP3.LUT UR7, UR4, 0x1, URZ, 0xfc, !UPT ;  /* 0x0000000104077892 */ /* 0x000fe4000f8efc3f */
[----:B------:R-:W-:Y:S02]  /*32190*/  UIMAD.WIDE.U32 UR4, UR5, UR8, URZ ;  /* 0x00000008050472a5 */ /* 0x000fe4000f8e003f */
[----:B------:R-:W-:Y:S01]  /*321a0*/  USEL UR6, UR6, 0xffff, !UP0 ;  /* 0x0000ffff06067887 */ /* 0x000fe2000c000000 */
[----:B------:R-:W-:Y:S01]  /*321b0*/  ULDC UR8, c[0x0][0x14] ;  /* 0x0000050000087ab9 */ /* 0x000fe20000000800 */
[----:B------:R-:W-:Y:S02]  /*321c0*/  USHF.L.U32 UR7, UR10, UR7, URZ ;  /* 0x000000070a077299 */ /* 0x000fe4000800063f */
[----:B------:R-:W-:Y:S02]  /*321d0*/  UIMAD.WIDE.U32 UR54, UR4, UR8, URZ ;  /* 0x00000008043672a5 */ /* 0x000fe4000f8e003f */
[----:B------:R-:W-:-:S02]  /*321e0*/  UIMAD UR5, UR5, UR8, URZ ;  /* 0x00000008050572a4 */ /* 0x000fc4000f8e023f */
[----:B------:R-:W-:Y:S02]  /*321f0*/  ULOP3.LUT UR4, UR6, 0xffff, URZ, 0xc0, !UPT ;  /* 0x0000ffff06047892 */ /* 0x000fe4000f8ec03f */
[----:B------:R-:W-:Y:S02]  /*32200*/  ULOP3.LUT UR22, UR22, 0x80, URZ, 0xc0, !UPT ;  /* 0x0000008016167892 */ /* 0x000fe4000f8ec03f */
[----:B------:R-:W-:Y:S02]  /*32210*/  ULOP3.LUT UR13, UR13, UR7, URZ, 0xfc, !UPT ;  /* 0x000000070d0d7292 */ /* 0x000fe4000f8efc3f */
[----:B------:R-:W-:Y:S02]  /*32220*/  UIADD3 UR5, UR55, UR5, URZ ;  /* 0x0000000537057290 */ /* 0x000fe4000fffe03f */
[----:B------:R-:W-:-:S12]  /*32230*/  USHF.L.U32 UR4, UR9, UR4, URZ ;  /* 0x0000000409047299 */ /* 0x000fd8000800063f */
.L_x_561:
[----:B------:R-:W-:-:S03]  /*32240*/  UMOV UR6, 0xffffffff ;  /* 0xffffffff00067882 */ /* 0x000fc60000000000 */
[----:B------:R-:W-:Y:S05]  /*32250*/  BRA.DIV UR6, `(.L_x_551) ;  /* 0x0000001206447947 */ /* 0x000fea000b800000 */
[----:B------:R-:W-:-:S13]  /*32260*/  ELECT P6, URZ, PT ;  /* 0x00000000003f782f */ /* 0x000fda00038c0000 */
.L_x_571:
[----:B------:R-:W0:Y:S01]  /*32270*/  LDC R4, c[0x0][0x28c] ;  /* 0x0000a300ff047b82 */ /* 0x000e220000000800 */
[----:B------:R-:W-:Y:S01]  /*32280*/  BSSY B1, `(.L_x_552) ;  /* 0x0000060000017945 */ /* 0x000fe20003800000 */
[----:B0-----:R-:W-:-:S13]  /*32290*/  ISETP.LT.OR P6, PT, R4, 0x1, !P6 ;  /* 0x000000010400780c */ /* 0x001fda00077c1670 */
[----:B------:R-:W-:Y:S05]  /*322a0*/  @P6 BRA `(.L_x_553) ;  /* 0x0000000400746947 */ /* 0x000fea0003800000 */
[----:B------:R-:W-:Y:S01]  /*322b0*/  LEA R3, R3, UR31, 0x1 ;  /* 0x0000001f03037c11 */ /* 0x000fe2000f8e08ff */
[----:B------:R-:W-:Y:S01]  /*322c0*/  IMAD.MOV.U32 R13, RZ, RZ, RZ ;  /* 0x000000ffff0d7224 */ /* 0x000fe200078e00ff */
[----:B------:R-:W-:Y:S01]  /*322d0*/  LEA R2, R2, UR22, 0x8 ;  /* 0x0000001602027c11 */ /* 0x000fe2000f8e40ff */
[----:B------:R-:W-:Y:S01]  /*322e0*/  IMAD.MOV.U32 R5, RZ, RZ, R0 ;  /* 0x000000ffff057224 */ /* 0x000fe200078e0000 */
[----:B------:R-:W-:Y:S02]  /*322f0*/  SHF.L.U32 R3, R3, 0x7, RZ ;  /* 0x0000000703037819 */ /* 0x000fe400000006ff */
[----:B------:R-:W-:Y:S02]  /*32300*/  MOV R4, R16 ;  /* 0x0000001000047202 */ /* 0x000fe40000000f00 */
[----:B------:R-:W-:-:S07]  /*32310*/  MOV R8, R7 ;  /* 0x0000000700087202 */ /* 0x000fce0000000f00 */
.L_x_556:
[----:B------:R-:W0:Y:S01]  /*32320*/  S2R R12, SR_CgaCtaId ;  /* 0x00000000000c7919 */ /* 0x000e220000008800 */
[----:B------:R-:W-:Y:S01]  /*32330*/  MOV R11, 0x400 ;  /* 0x00000400000b7802 */ /* 0x000fe20000000f00 */
[----:B------:R-:W1:Y:S03]  /*32340*/  S2R R14, SR_TID.X ;  /* 0x00000000000e7919 */ /* 0x000e660000002100 */
[----:B0-----:R-:W-:Y:S02]  /*32350*/  LEA R15, R12, R11, 0x18 ;  /* 0x0000000b0c0f7211 */ /* 0x001fe400078ec0ff */
[----:B------:R-:W-:Y:S02]  /*32360*/  SHF.L.U32 R11, R5, 0x1f, RZ ;  /* 0x0000001f050b7819 */ /* 0x000fe400000006ff */
[----:B-1----:R-:W-:Y:S01]  /*32370*/  LOP3.LUT P1, RZ, R14, 0x7f, RZ, 0xc0, !PT ;  /* 0x0000007f0eff7812 */ /* 0x002fe2000782c0ff */
[----:B------:R-:W-:-:S04]  /*32380*/  IMAD R12, R8, 0x8, R15 ;  /* 0x00000008080c7824 */ /* 0x000fc800078e020f */
[----:B------:R-:W0:Y:S02]  /*32390*/  SYNCS.PHASECHK.TRANS64.TRYWAIT P0, [R12+URZ+0x18], R11 ;  /* 0x0000180b0c0075a7 */ /* 0x000e24000800017f */
[----:B0-----:R-:W-:Y:S06]  /*323a0*/  @!P0 BRA `(.L_x_554) ;  /* 0x0000001000108947 */ /* 0x001fec0003800000 */
.L_x_572:
[----:B0-----:R-:W0:Y:S01]  /*323b0*/  @!P1 LDC R11, c[0x0][0x500] ;  /* 0x00014000ff0b9b82 */ /* 0x001e220000000800 */
[----:B------:R-:W-:-:S04]  /*323c0*/  UPRMT UR6, UR39, 0x9910, URZ ;  /* 0x0000991027067896 */ /* 0x000fc8000800003f */
[----:B------:R-:W-:-:S06]  /*323d0*/  UISETP.NE.AND UP0, UPT, UR6, 0x2, UPT ;  /* 0x000000020600788c */ /* 0x000fcc000bf05270 */
[----:B------:R-:W-:Y:S01]  /*323e0*/  PLOP3.LUT P0, PT, PT, PT, UP0, 0x80, 0x0 ;  /* 0x000000000000781c */ /* 0x000fe20003f0f008 */
[----:B0-----:R0:W-:-:S12]  /*323f0*/  @!P1 SYNCS.ARRIVE.TRANS64 RZ, [R12+URZ], R11 ;  /* 0x0000000b0cff99a7 */ /* 0x0011d8000800003f */
[----:B------:R-:W-:Y:S05]  /*32400*/  @P0 BRA `(.L_x_555) ;  /* 0x0000000000040947 */ /* 0x000fea0003800000 */
[----:B------:R-:W-:Y:S01]  /*32410*/  BPT.TRAP 0x1 ;  /* 0x000000040000795c */ /* 0x000fe20000300000 */
.L_x_555:
[----:B------:R-:W-:Y:S01]  /*32420*/  R2UR UR8, R8 ;  /* 0x00000000080872ca */ /* 0x000fe200000e0000 */
[----:B------:R-:W-:Y:S01]  /*32430*/  UIADD3 UR18, UP0, UR46, 0xf0, URZ ;  /* 0x000000f02e127890 */ /* 0x000fe2000ff1e03f */
[----:B------:R-:W-:Y:S01]  /*32440*/  R2UR UR20, R15 ;  /* 0x000000000f1472ca */ /* 0x000fe200000e0000 */
[----:B------:R-:W-:Y:S01]  /*32450*/  UPRMT UR53, URZ, 0x5410, UR4 ;  /* 0x000054103f357896 */ /* 0x000fe20008000004 */
[----:B------:R-:W-:Y:S01]  /*32460*/  R2UR UR10, R13 ;  /* 0x000000000d0a72ca */ /* 0x000fe200000e0000 */
[----:B------:R-:W-:Y:S01]  /*32470*/  UIADD3.X UR19, URZ, UR47, URZ, UP0, !UPT ;  /* 0x0000002f3f137290 */ /* 0x000fe200087fe43f */
[----:B------:R-:W-:Y:S01]  /*32480*/  R2UR UR9, R12 ;  /* 0x000000000c0972ca */ /* 0x000fe200000e0000 */
[----:B------:R-:W-:Y:S01]  /*32490*/  VIADD R4, R4, 0xffffffff ;  /* 0xffffffff04047836 */ /* 0x000fe20000000000 */
[----:B------:R-:W-:Y:S01]  /*324a0*/  R2UR UR11, R3 ;  /* 0x00000000030b72ca */ /* 0x000fe200000e0000 */
[----:B------:R-:W-:Y:S01]  /*324b0*/  UIADD3 UR14, UP1, UR46, 0x1f0, URZ ;  /* 0x000001f02e0e7890 */ /* 0x000fe2000ff3e03f */
[----:B------:R-:W-:Y:S01]  /*324c0*/  R2UR UR12, R10 ;  /* 0x000000000a0c72ca */ /* 0x000fe200000e0000 */
[----:B------:R-:W-:Y:S01]  /*324d0*/  UMOV UR6, 0x0 ;  /* 0x0000000000067882 */ /* 0x000fe20000000000 */
[----:B------:R-:W-:Y:S01]  /*324e0*/  R2UR UR35, R2 ;  /* 0x00000000022372ca */ /* 0x000fe200000e0000 */
[----:B------:R-:W-:Y:S01]  /*324f0*/  USHF.L.U32 UR8, UR8, 0xf, URZ ;  /* 0x0000000f08087899 */ /* 0x000fe2000800063f */
[----:B------:R-:W-:Y:S01]  /*32500*/  ISETP.GT.AND P1, PT, R4, 0x1, PT ;  /* 0x000000010400780c */ /* 0x000fe20003f24270 */
[----:B------:R-:W-:Y:S01]  /*32510*/  UMOV UR7, 0x10000000 ;  /* 0x1000000000077882 */ /* 0x000fe20000000000 */
[----:B------:R-:W-:Y:S01]  /*32520*/  UIADD3.X UR15, URZ, UR47, URZ, UP1, !UPT ;  /* 0x0000002f3f0f7290 */ /* 0x000fe20008ffe43f */
[----:B------:R-:W-:Y:S01]  /*32530*/  IADD3 R8, R8, 0x1, RZ ;  /* 0x0000000108087810 */ /* 0x000fe20007ffe0ff */
[----:B------:R-:W-:Y:S01]  /*32540*/  ULEA UR16, UR31, UR8, 0xc ;  /* 0x000000081f107291 */ /* 0x000fe2000f8e603f */
[----:B------:R-:W-:Y:S01]  /*32550*/  IADD3 R13, R13, 0x80, RZ ;  /* 0x000000800d0d7810 */ /* 0x000fe20007ffe0ff */
[----:B------:R-:W-:Y:S01]  /*32560*/  ULOP3.LUT UR8, UR8, 0x1000, UR30, 0xf8, !UPT ;  /* 0x0000100008087892 */ /* 0x000fe2000f8ef81e */
[----:B------:R-:W-:Y:S01]  /*32570*/  ISETP.NE.AND P0, PT, R8, 0x3, PT ;  /* 0x000000030800780c */ /* 0x000fe20003f05270 */
[----:B------:R-:W-:-:S02]  /*32580*/  ULEA UR16, UR16, UR20, 0x2 ;  /* 0x0000001410107291 */ /* 0x000fc4000f8e103f */
[----:B------:R-:W-:Y:S01]  /*32590*/  ULEA UR20, UR8, UR20, 0x2 ;  /* 0x0000001408147291 */ /* 0x000fe2000f8e103f */
[----:B0-----:R-:W-:Y:S01]  /*325a0*/  SEL R12, RZ, 0x1, P0 ;  /* 0x00000001ff0c7807 */ /* 0x001fe20000000000 */
[----:B------:R-:W-:Y:S01]  /*325b0*/  UIADD3 UR8, UR16, 0x100, URZ ;  /* 0x0000010010087890 */ /* 0x000fe2000fffe03f */
[----:B------:R-:W-:Y:S01]  /*325c0*/  SEL R8, R8, RZ, P0 ;  /* 0x000000ff08087207 */ /* 0x000fe20000000000 */
[----:B------:R-:W-:Y:S01]  /*325d0*/  UIADD3 UR58, UR10, 0x20, URZ ;  /* 0x000000200a3a7890 */ /* 0x000fe2000fffe03f */
[----:B------:R-:W-:Y:S01]  /*325e0*/  LOP3.LUT R5, R5, R12, RZ, 0x3c, !PT ;  /* 0x0000000c05057212 */ /* 0x000fe200078e3cff */
[----:B------:R-:W-:Y:S02]  /*325f0*/  UIADD3 UR56, UR16, 0x8100, URZ ;  /* 0x0000810010387890 */ /* 0x000fe4000fffe03f */
[----:B------:R-:W-:Y:S02]  /*32600*/  UIADD3 UR50, UR10, 0x40, URZ ;  /* 0x000000400a327890 */ /* 0x000fe4000fffe03f */
[----:B------:R-:W-:Y:S01]  /*32610*/  UIADD3 UR48, UR16, 0x10100, URZ ;  /* 0x0001010010307890 */ /* 0x000fe2000fffe03f */
[----:B------:R0:W-:Y:S01]  /*32620*/  UTMALDG.3D.MULTICAST [UR8], [UR18], UR53, desc[UR6] ;  /* 0x00000608120073b4 */ /* 0x0001e20008011835 */
[----:B------:R-:W-:-:S02]  /*32630*/  UIADD3 UR42, UR10, 0x60, URZ ;  /* 0x000000600a2a7890 */ /* 0x000fc4000fffe03f */
[----:B------:R-:W-:Y:S02]  /*32640*/  UIADD3 UR40, UR16, 0x18100, URZ ;  /* 0x0001810010287890 */ /* 0x000fe4000fffe03f */
[----:B------:R-:W-:Y:S02]  /*32650*/  UPRMT UR45, URZ, 0x5410, UR13 ;  /* 0x000054103f2d7896 */ /* 0x000fe4000800000d */
[----:B------:R-:W-:Y:S02]  /*32660*/  UIADD3 UR32, UR20, 0x60100, URZ ;  /* 0x0006010014207890 */ /* 0x000fe4000fffe03f */
[----:B------:R-:W-:Y:S02]  /*32670*/  UIADD3 UR24, UR20, 0x68100, URZ ;  /* 0x0006810014187890 */ /* 0x000fe4000fffe03f */
[----:B------:R-:W-:Y:S01]  /*32680*/  UIADD3 UR16, UR20, 0x70100, URZ ;  /* 0x0007010014107890 */ /* 0x000fe2000fffe03f */
[----:B------:R-:W-:Y:S01]  /*32690*/  UMOV UR57, UR9 ;  /* 0x0000000900397c82 */ /* 0x000fe20008000000 */
        /* <DEDUP_REMOVED lines=8> */
[----:B------:R-:W-:Y:S01]  /*32720*/  UTMALDG.3D.MULTICAST [UR56], [UR18], UR53, desc[UR6] ;  /* 0x00000638120073b4 */ /* 0x000fe20008011835 */
[----:B------:R-:W-:Y:S01]  /*32730*/  UMOV UR33, UR9 ;  /* 0x0000000900217c82 */ /* 0x000fe20008000000 */
[----:B------:R-:W-:Y:S01]  /*32740*/  UMOV UR34, UR10 ;  /* 0x0000000a00227c82 */ /* 0x000fe20008000000 */
[----:B------:R-:W-:Y:S01]  /*32750*/  UMOV UR36, UR12 ;  /* 0x0000000c00247c82 */ /* 0x000fe20008000000 */
[----:B0-----:R-:W-:Y:S01]  /*32760*/  UIADD3 UR8, UR20, 0x78100, URZ ;  /* 0x0007810014087890 */ /* 0x001fe2000fffe03f */
[----:B------:R-:W-:Y:S01]  /*32770*/  UMOV UR25, UR9 ;  /* 0x0000000900197c82 */ /* 0x000fe20008000000 */
[----:B------:R-:W-:Y:S01]  /*32780*/  UMOV UR27, UR35 ;  /* 0x00000023001b7c82 */ /* 0x000fe20008000000 */
[----:B------:R-:W-:Y:S01]  /*32790*/  UTMALDG.3D.MULTICAST [UR48], [UR18], UR53, desc[UR6] ;  /* 0x00000630120073b4 */ /* 0x000fe20008011835 */
[----:B------:R-:W-:Y:S01]  /*327a0*/  UMOV UR28, UR12 ;  /* 0x0000000c001c7c82 */ /* 0x000fe20008000000 */
[----:B------:R-:W-:Y:S01]  /*327b0*/  UMOV UR26, UR58 ;  /* 0x0000003a001a7c82 */ /* 0x000fe20008000000 */
[----:B------:R-:W-:Y:S01]  /*327c0*/  UMOV UR17, UR9 ;  /* 0x0000000900117c82 */ /* 0x000fe20008000000 */
[----:B------:R-:W-:Y:S01]  /*327d0*/  UMOV UR20, UR12 ;  /* 0x0000000c00147c82 */ /* 0x000fe20008000000 */
[----:B------:R-:W-:Y:S01]  /*327e0*/  UMOV UR11, UR35 ;  /* 0x00000023000b7c82 */ /* 0x000fe20008000000 */
[----:B------:R-:W-:Y:S01]  /*327f0*/  UMOV UR10, UR42 ;  /* 0x0000002a000a7c82 */ /* 0x000fe20008000000 */
[----:B------:R0:W-:Y:S01]  /*32800*/  UTMALDG.3D.MULTICAST [UR40], [UR18], UR53, desc[UR6] ;  /* 0x00000628120073b4 */ /* 0x0001e20008011835 */
[----:B------:R1:W-:Y:S01]  /*32810*/  UTMALDG.3D.MULTICAST [UR32], [UR14], UR45, desc[UR6] ;  /* 0x000006200e0073b4 */ /* 0x0003e2000801182d */
[----:B------:R1:W-:Y:S01]  /*32820*/  UTMALDG.3D.MULTICAST [UR24], [UR14], UR45, desc[UR6] ;  /* 0x000006180e0073b4 */ /* 0x0003e2000801182d */
[----:B0-----:R-:W-:Y:S01]  /*32830*/  UMOV UR19, UR35 ;  /* 0x0000002300137c82 */ /* 0x001fe20008000000 */
[----:B------:R-:W-:-:S02]  /*32840*/  UMOV UR18, UR50 ;  /* 0x0000003200127c82 */ /* 0x000fc40008000000 */
[----:B------:R1:W-:Y:S01]  /*32850*/  UTMALDG.3D.MULTICAST [UR16], [UR14], UR45, desc[UR6] ;  /* 0x000006100e0073b4 */ /* 0x0003e2000801182d */
[----:B------:R1:W-:Y:S02]  /*32860*/  UTMALDG.3D.MULTICAST [UR8], [UR14], UR45, desc[UR6] ;  /* 0x000006080e0073b4 */ /* 0x0003e4000801182d */
[----:B-1----:R-:W-:Y:S05]  /*32870*/  @P1 BRA `(.L_x_556) ;  /* 0xfffffff800a81947 */ /* 0x002fea000383ffff */
.L_x_553:
[----:B------:R-:W-:Y:S05]  /*32880*/  BSYNC B1 ;  /* 0x0000000000017941 */ /* 0x000fea0003800000 */
.L_x_552:
[----:B------:R-:W2:Y:S01]  /*32890*/  LDL.LU R15, [R1+0x200] ;  /* 0x00020000010f7983 */ /* 0x000ea20000300800 */
[----:B------:R-:W-:Y:S01]  /*328a0*/  LOP3.LUT P0, RZ, R9, 0xff, RZ, 0xc0, !PT ;  /* 0x000000ff09ff7812 */ /* 0x000fe2000780c0ff */
[C---:B------:R-:W-:Y:S01]  /*328b0*/  IMAD.IADD R4, R6.reuse, 0x1, R7 ;  /* 0x0000000106047824 */ /* 0x040fe200078e0207 */
[----:B------:R-:W-:Y:S01]  /*328c0*/  ULDC.64 UR6, c[0x0][0x650] ;  /* 0x0001940000067ab9 */ /* 0x000fe20000000a00 */
[----:B------:R-:W3:Y:S01]  /*328d0*/  LDL.LU R14, [R1+0x204] ;  /* 0x00020400010e7983 */ /* 0x000ee20000300800 */
[----:B------:R-:W-:Y:S01]  /*328e0*/  ISETP.GE.U32.AND P1, PT, R6, 0x3, PT ;  /* 0x000000030600780c */ /* 0x000fe20003f26070 */
[----:B------:R-:W-:Y:S01]  /*328f0*/  BSSY B1, `(.L_x_557) ;  /* 0x0000072000017945 */ /* 0x000fe20003800000 */
[----:B------:R-:W-:Y:S02]  /*32900*/  MOV R10, 0xffffffff ;  /* 0xffffffff000a7802 */ /* 0x000fe40000000f00 */
[----:B------:R-:W-:-:S05]  /*32910*/  PRMT R9, RZ, 0x7610, R9 ;  /* 0x00007610ff097816 */ /* 0x000fca0000000009 */
[----:B------:R-:W0:Y:S01]  /*32920*/  @P0 S2R R3, SR_CgaCtaId ;  /* 0x0000000000030919 */ /* 0x000e220000008800 */
[----:B------:R-:W-:-:S04]  /*32930*/  @P0 MOV R2, 0x400 ;  /* 0x0000040000020802 */ /* 0x000fc80000000f00 */
[----:B0-----:R-:W-:-:S04]  /*32940*/  @P0 LEA R2, R3, R2, 0x18 ;  /* 0x0000000203020211 */ /* 0x001fc800078ec0ff */
[----:B------:R0:W-:Y:S01]  /*32950*/  @P0 SYNCS.ARRIVE.TRANS64.A1T0 RZ, [R2+URZ+0x48], RZ ;  /* 0x000048ff02ff09a7 */ /* 0x0001e2000810003f */
[----:B------:R-:W-:-:S04]  /*32960*/  ISETP.GT.U32.AND P0, PT, R4, 0x2, PT ;  /* 0x000000020400780c */ /* 0x000fc80003f04070 */
[----:B------:R-:W-:Y:S01]  /*32970*/  ISETP.LT.U32.AND P0, PT, R6, 0x3, P0 ;  /* 0x000000030600780c */ /* 0x000fe20000701070 */
[----:B0-----:R-:W-:-:S04]  /*32980*/  IMAD.WIDE.U32 R2, R4, -0x55555555, RZ ;  /* 0xaaaaaaab04027825 */ /* 0x001fc800078e00ff */
[----:B------:R-:W-:Y:S01]  /*32990*/  IMAD.MOV.U32 R2, RZ, RZ, -0x1 ;  /* 0xffffffffff027424 */ /* 0x000fe200078e00ff */
[----:B------:R-:W-:Y:S02]  /*329a0*/  SHF.R.U32.HI R5, RZ, 0x1, R3 ;  /* 0x00000001ff057819 */ /* 0x000fe40000011603 */
[----:B------:R-:W-:-:S03]  /*329b0*/  SEL R3, RZ, 0x1, !P0 ;  /* 0x00000001ff037807 */ /* 0x000fc60004000000 */
[--C-:B------:R-:W-:Y:S01]  /*329c0*/  IMAD R7, R5, -0x3, R4.reuse ;  /* 0xfffffffd05077824 */ /* 0x100fe200078e0204 */
[----:B------:R-:W-:Y:S02]  /*329d0*/  LOP3.LUT R0, R0, R3, RZ, 0x3c, !PT ;  /* 0x0000000300007212 */ /* 0x000fe400078e3cff */
[----:B------:R-:W-:Y:S02]  /*329e0*/  MOV R3, 0xffffffff ;  /* 0xffffffff00037802 */ /* 0x000fe40000000f00 */
[----:B------:R-:W-:Y:S02]  /*329f0*/  @P1 LOP3.LUT R0, R0, 0x1, R5, 0x78, !PT ;  /* 0x0000000100001812 */ /* 0x000fe400078e7805 */
[----:B------:R-:W-:Y:S02]  /*32a00*/  PRMT R4, RZ, 0x7610, R4 ;  /* 0x00007610ff047816 */ /* 0x000fe40000000004 */
[----:B---3--:R-:W-:-:S04]  /*32a10*/  IADD3 R14, P0, R14, UR54, RZ ;  /* 0x000000360e0e7c10 */ /* 0x008fc8000ff1e0ff */
[----:B--2---:R-:W-:Y:S01]  /*32a20*/  IADD3.X R15, R15, UR5, RZ, P0, !PT ;  /* 0x000000050f0f7c10 */ /* 0x004fe200087fe4ff */
[----:B------:R0:W-:Y:S01]  /*32a30*/  STL [R1+0x204], R14 ;  /* 0x0002040e01007387 */ /* 0x0001e20000100800 */
[----:B------:R-:W-:-:S03]  /*32a40*/  ISETP.GE.U32.AND P0, PT, R14, UR6, PT ;  /* 0x000000060e007c0c */ /* 0x000fc6000bf06070 */
[----:B------:R0:W-:Y:S01]  /*32a50*/  STL [R1+0x200], R15 ;  /* 0x0002000f01007387 */ /* 0x0001e20000100800 */
[----:B------:R-:W-:-:S13]  /*32a60*/  ISETP.GE.U32.AND.EX P0, PT, R15, UR7, PT, P0 ;  /* 0x000000070f007c0c */ /* 0x000fda000bf06100 */
[----:B0-----:R-:W-:Y:S05]  /*32a70*/  @P0 BRA `(.L_x_558) ;  /* 0x0000000400640947 */ /* 0x001fea0003800000 */
[----:B------:R-:W0:Y:S01]  /*32a80*/  S2R R8, SR_CTAID.X ;  /* 0x0000000000087919 */ /* 0x000e220000002500 */
[----:B------:R-:W-:Y:S01]  /*32a90*/  ULDC UR6, c[0x0][0x150] ;  /* 0x0000540000067ab9 */ /* 0x000fe20000000800 */
[----:B------:R-:W1:Y:S01]  /*32aa0*/  LDC R3, c[0x0][0x144] ;  /* 0x00005100ff037b82 */ /* 0x000e620000000800 */
[----:B------:R-:W-:Y:S01]  /*32ab0*/  UISETP.NE.AND UP0, UPT, UR38, URZ, UPT ;  /* 0x0000003f2600728c */ /* 0x000fe2000bf05270 */
[----:B------:R-:W2:Y:S01]  /*32ac0*/  S2R R5, SR_CTAID.Y ;  /* 0x0000000000057919 */ /* 0x000ea20000002600 */
[----:B------:R-:W-:-:S04]  /*32ad0*/  ULDC UR9, c[0x0][0x630] ;  /* 0x00018c0000097ab9 */ /* 0x000fc80000000800 */
[----:B------:R-:W-:Y:S01]  /*32ae0*/  PLOP3.LUT P0, PT, PT, PT, UP0, 0x80, 0x0 ;  /* 0x000000000000781c */ /* 0x000fe20003f0f008 */
[----:B------:R-:W3:Y:S01]  /*32af0*/  LDC R12, c[0x0][0x148] ;  /* 0x00005200ff0c7b82 */ /* 0x000ee20000000800 */
[----:B0-----:R-:W-:Y:S02]  /*32b00*/  I2FP.F32.U32 R2, R8 ;  /* 0x0000000800027245 */ /* 0x001fe40000201000 */
[----:B--2---:R-:W-:-:S03]  /*32b10*/  I2FP.F32.U32 R4, R5 ;  /* 0x0000000500047245 */ /* 0x004fc60000201000 */
[----:B------:R-:W-:Y:S01]  /*32b20*/  FMUL R2, R2, UR6 ;  /* 0x0000000602027c20 */ /* 0x000fe20008400000 */
[----:B------:R-:W-:Y:S02]  /*32b30*/  ULDC UR6, c[0x0][0x154] ;  /* 0x0000550000067ab9 */ /* 0x000fe40000000800 */
[----:B------:R-:W-:Y:S01]  /*32b40*/  FMUL R10, R4, UR6 ;  /* 0x00000006040a7c20 */ /* 0x000fe20008400000 */
[----:B------:R-:W-:Y:S02]  /*32b50*/  ULDC.64 UR6, c[0x0][0x628] ;  /* 0x00018a0000067ab9 */ /* 0x000fe40000000a00 */
[----:B------:R-:W0:Y:S08]  /*32b60*/  F2I.U32.TRUNC.NTZ R2, R2 ;  /* 0x0000000200027305 */ /* 0x000e30000020f000 */
[----:B------:R-:W2:Y:S01]  /*32b70*/  F2I.U32.TRUNC.NTZ R10, R10 ;  /* 0x0000000a000a7305 */ /* 0x000ea2000020f000 */
[----:B0-----:R-:W-:-:S02]  /*32b80*/  IMAD.MOV R4, RZ, RZ, -R2 ;  /* 0x000000ffff047224 */ /* 0x001fc400078e0a02 */
[----:B------:R-:W-:Y:S02]  /*32b90*/  IMAD.MOV.U32 R2, RZ, RZ, R14 ;  /* 0x000000ffff027224 */ /* 0x000fe400078e000e */
[----:B-1----:R-:W-:Y:S01]  /*32ba0*/  IMAD R8, R3, R4, R8 ;  /* 0x0000000403087224 */ /* 0x002fe200078e0208 */
[----:B--2---:R-:W-:-:S05]  /*32bb0*/  IADD3 R3, -R10, RZ, RZ ;  /* 0x000000ff0a037210 */ /* 0x004fca0007ffe1ff */
[----:B---3--:R-:W-:Y:S01]  /*32bc0*/  @P0 IMAD R8, R12, R3, R5 ;  /* 0x000000030c080224 */ /* 0x008fe200078e0205 */
[----:B------:R-:W-:Y:S02]  /*32bd0*/  ISETP.NE.U32.AND P0, PT, RZ, UR6, PT ;  /* 0x00000006ff007c0c */ /* 0x000fe4000bf05070 */
[----:B------:R-:W-:Y:S02]  /*32be0*/  MOV R3, R15 ;  /* 0x0000000f00037202 */ /* 0x000fe40000000f00 */
[----:B------:R-:W-:-:S13]  /*32bf0*/  ISETP.NE.AND.EX P0, PT, RZ, UR7, PT, P0 ;  /* 0x00000007ff007c0c */ /* 0x000fda000bf05300 */
[----:B------:R-:W-:Y:S05]  /*32c00*/  @!P0 BRA `(.L_x_559) ;  /* 0x0000000000288947 */ /* 0x000fea0003800000 */
[----:B------:R-:W-:Y:S02]  /*32c10*/  ULDC UR8, c[0x0][0x634] ;  /* 0x00018d0000087ab9 */ /* 0x000fe40000000800 */
[----:B------:R-:W-:-:S05]  /*32c20*/  IADD3 R3, P0, R14, UR8, RZ ;  /* 0x000000080e037c10 */ /* 0x000fca000ff1e0ff */
[----:B------:R-:W-:-:S04]  /*32c30*/  IMAD.X R11, RZ, RZ, R15, P0 ;  /* 0x000000ffff0b7224 */ /* 0x000fc800000e060f */
[----:B------:R-:W-:-:S04]  /*32c40*/  IMAD.WIDE.U32 R4, R11, UR6, RZ ;  /* 0x000000060b047c25 */ /* 0x000fc8000f8e00ff */
[----:B------:R-:W-:-:S04]  /*32c50*/  IMAD.WIDE.U32 R4, P0, R3, UR7, R4 ;  /* 0x0000000703047c25 */ /* 0x000fc8000f800004 */
[----:B------:R-:W-:-:S04]  /*32c60*/  IMAD.WIDE.U32 R2, R3, UR6, RZ ;  /* 0x0000000603027c25 */ /* 0x000fc8000f8e00ff */
[----:B------:R-:W-:Y:S01]  /*32c70*/  IMAD.MOV.U32 R2, RZ, RZ, R5 ;  /* 0x000000ffff027224 */ /* 0x000fe200078e0005 */
[----:B------:R-:W-:Y:S02]  /*32c80*/  IADD3 RZ, P1, R3, R4, RZ ;  /* 0x0000000403ff7210 */ /* 0x000fe40007f3e0ff */
[----:B------:R-:W-:-:S03]  /*32c90*/  IADD3.X R3, RZ, RZ, RZ, P0, !PT ;  /* 0x000000ffff037210 */ /* 0x000fc600007fe4ff */
[----:B------:R-:W-:-:S08]  /*32ca0*/  IMAD.WIDE.U32.X R2, R11, UR7, R2, P1 ;  /* 0x000000070b027c25 */ /* 0x000fd000088e0402 */
.L_x_559:
[--C-:B------:R-:W-:Y:S01]  /*32cb0*/  SHF.R.U64 R10, R2, UR9, R3.reuse ;  /* 0x00000009020a7c19 */ /* 0x100fe20008001203 */
[----:B------:R-:W-:Y:S01]  /*32cc0*/  ULDC.64 UR6, c[0x0][0x620] ;  /* 0x0001880000067ab9 */ /* 0x000fe20000000a00 */
[----:B------:R-:W-:Y:S01]  /*32cd0*/  SHF.R.U32.HI R2, RZ, UR9, R3 ;  /* 0x00000009ff027c19 */ /* 0x000fe20008011603 */
[----:B------:R-:W-:Y:S01]  /*32ce0*/  ULDC.64 UR8, c[0x0][0x640] ;  /* 0x0001900000087ab9 */ /* 0x000fe20000000a00 */
[----:B------:R-:W-:Y:S02]  /*32cf0*/  IADD3 R11, P0, RZ, -R10, RZ ;  /* 0x8000000aff0b7210 */ /* 0x000fe40007f1e0ff */
[----:B------:R-:W-:Y:S02]  /*32d00*/  MOV R3, R15 ;  /* 0x0000000f00037202 */ /* 0x000fe40000000f00 */
[----:B------:R-:W-:Y:S02]  /*32d10*/  IADD3.X R2, RZ, ~R2, RZ, P0, !PT ;  /* 0x80000002ff027210 */ /* 0x000fe400007fe4ff */
[----:B------:R-:W-:-:S03]  /*32d20*/  ISETP.NE.U32.AND P0, PT, RZ, UR8, PT ;  /* 0x00000008ff007c0c */ /* 0x000fc6000bf05070 */
[----:B------:R-:W-:Y:S01]  /*32d30*/  IMAD R2, R2, UR6, RZ ;  /* 0x0000000602027c24 */ /* 0x000fe2000f8e02ff */
[----:B------:R-:W-:-:S03]  /*32d40*/  ISETP.NE.AND.EX P0, PT, RZ, UR9, PT, P0 ;  /* 0x00000009ff007c0c */ /* 0x000fc6000bf05300 */
[----:B------:R-:W-:Y:S02]  /*32d50*/  IMAD R5, R11, UR7, R2 ;  /* 0x000000070b057c24 */ /* 0x000fe4000f8e0202 */
[----:B------:R-:W-:-:S04]  /*32d60*/  IMAD.MOV.U32 R2, RZ, RZ, R14 ;  /* 0x000000ffff027224 */ /* 0x000fc800078e000e */
[----:B------:R-:W-:Y:S01]  /*32d70*/  IMAD.WIDE.U32 R2, R11, UR6, R2 ;  /* 0x000000060b027c25 */ /* 0x000fe2000f8e0002 */
[----:B------:R-:W-:-:S03]  /*32d80*/  ULDC UR6, c[0x0][0x618] ;  /* 0x0001860000067ab9 */ /* 0x000fc60000000800 */
[----:B------:R-:W-:-:S05]  /*32d90*/  IMAD.IADD R3, R3, 0x1, R5 ;  /* 0x0000000103037824 */ /* 0x000fca00078e0205 */
[--C-:B------:R-:W-:Y:S02]  /*32da0*/  SHF.R.U64 R11, R2, UR6, R3.reuse ;  /* 0x00000006020b7c19 */ /* 0x100fe40008001203 */
[----:B------:R-:W-:Y:S01]  /*32db0*/  SHF.R.U32.HI R2, RZ, UR6, R3 ;  /* 0x00000006ff027c19 */ /* 0x000fe20008011603 */
[----:B------:R-:W-:-:S03]  /*32dc0*/  ULDC UR6, c[0x0][0x608] ;  /* 0x0001820000067ab9 */ /* 0x000fc60000000800 */
[--C-:B------:R-:W-:Y:S02]  /*32dd0*/  SHF.R.U32.HI R3, RZ, UR6, R2.reuse ;  /* 0x00000006ff037c19 */ /* 0x100fe40008011602 */
[----:B------:R-:W-:Y:S01]  /*32de0*/  SHF.R.U64 R12, R11, UR6, R2 ;  /* 0x000000060b0c7c19 */ /* 0x000fe20008001202 */
[----:B------:R-:W-:Y:S02]  /*32df0*/  ULDC UR6, c[0x0][0x658] ;  /* 0x0001960000067ab9 */ /* 0x000fe40000000800 */
[--C-:B------:R-:W-:Y:S02]  /*32e00*/  SHF.R.U32.HI R14, RZ, UR6, R3.reuse ;  /* 0x00000006ff0e7c19 */ /* 0x100fe40008011603 */
[----:B------:R-:W-:-:S03]  /*32e10*/  SHF.R.U64 R13, R12, UR6, R3 ;  /* 0x000000060c0d7c19 */ /* 0x000fc60008001203 */
[----:B------:R-:W-:Y:S01]  /*32e20*/  IMAD.MOV.U32 R3, RZ, RZ, R14 ;  /* 0x000000ffff037224 */ /* 0x000fe200078e000e */
[----:B------:R-:W-:Y:S01]  /*32e30*/  MOV R2, R13 ;  /* 0x0000000d00027202 */ /* 0x000fe20000000f00 */
[----:B------:R-:W-:Y:S06]  /*32e40*/  @!P0 BRA `(.L_x_560) ;  /* 0x0000000000288947 */ /* 0x000fec0003800000 */
[----:B------:R-:W-:Y:S02]  /*32e50*/  ULDC UR6, c[0x0][0x64c] ;  /* 0x0001930000067ab9 */ /* 0x000fe40000000800 */
[----:B------:R-:W-:-:S04]  /*32e60*/  IADD3 R3, P0, R13, UR6, RZ ;  /* 0x000000060d037c10 */ /* 0x000fc8000ff1e0ff */
[----:B------:R-:W-:-:S05]  /*32e70*/  IADD3.X R14, RZ, R14, RZ, P0, !PT ;  /* 0x0000000eff0e7210 */ /* 0x000fca00007fe4ff */
[----:B------:R-:W-:-:S04]  /*32e80*/  IMAD.WIDE.U32 R4, R14, UR8, RZ ;  /* 0x000000080e047c25 */ /* 0x000fc8000f8e00ff */
[----:B------:R-:W-:-:S04]  /*32e90*/  IMAD.WIDE.U32 R4, P0, R3, UR9, R4 ;  /* 0x0000000903047c25 */ /* 0x000fc8000f800004 */
[----:B------:R-:W-:Y:S01]  /*32ea0*/  IMAD.WIDE.U32 R2, R3, UR8, RZ ;  /* 0x0000000803027c25 */ /* 0x000fe2000f8e00ff */
[----:B------:R-:W-:-:S04]  /*32eb0*/  MOV R2, R5 ;  /* 0x0000000500027202 */ /* 0x000fc80000000f00 */
[----:B------:R-:W-:Y:S01]  /*32ec0*/  IADD3 RZ, P1, R3, R4, RZ ;  /* 0x0000000403ff7210 */ /* 0x000fe20007f3e0ff */
[----:B------:R-:W-:-:S04]  /*32ed0*/  IMAD.X R3, RZ, RZ, RZ, P0 ;  /* 0x000000ffff037224 */ /* 0x000fc800000e06ff */
[----:B------:R-:W-:-:S08]  /*32ee0*/  IMAD.WIDE.U32.X R2, R14, UR9, R2, P1 ;  /* 0x000000090e027c25 */ /* 0x000fd000088e0402 */
.L_x_560:
[----:B------:R-:W-:Y:S01]  /*32ef0*/  ULDC UR6, c[0x0][0x648] ;  /* 0x0001920000067ab9 */ /* 0x000fe20000000800 */
[----:B------:R-:W-:Y:S01]  /*32f00*/  LOP3.LUT R12, R12, UR21, RZ, 0xc0, !PT ;  /* 0x000000150c0c7c12 */ /* 0x000fe2000f8ec0ff */
[----:B------:R-:W-:Y:S01]  /*32f10*/  UISETP.NE.AND UP0, UPT, UR38, URZ, UPT ;  /* 0x0000003f2600728c */ /* 0x000fe2000bf05270 */
[----:B------:R-:W-:Y:S01]  /*32f20*/  SHF.R.U64 R3, R2, UR6, R3 ;  /* 0x0000000602037c19 */ /* 0x000fe20008001203 */
[----:B------:R-:W-:Y:S01]  /*32f30*/  ULDC UR6, c[0x0][0x638] ;  /* 0x00018e0000067ab9 */ /* 0x000fe20000000800 */
[----:B------:R-:W-:-:S03]  /*32f40*/  MOV R4, 0x1 ;  /* 0x0000000100047802 */ /* 0x000fc60000000f00 */
[----:B------:R-:W-:Y:S01]  /*32f50*/  IMAD.MOV R2, RZ, RZ, -R3 ;  /* 0x000000ffff027224 */ /* 0x000fe200078e0a03 */
[----:B------:R-:W-:Y:S01]  /*32f60*/  PLOP3.LUT P0, PT, PT, PT, UP0, 0x40, 0x0 ;  /* 0x000000000000781c */ /* 0x000fe20003f0e808 */
[----:B------:R-:W-:Y:S01]  /*32f70*/  IMAD R5, R3, UR23, R12 ;  /* 0x0000001703057c24 */ /* 0x000fe2000f8e020c */
[----:B------:R-:W-:Y:S01]  /*32f80*/  PLOP3.LUT P1, PT, PT, PT, UP0, 0x40, 0x0 ;  /* 0x000000000000781c */ /* 0x000fe20003f2e808 */
[----:B------:R-:W-:Y:S01]  /*32f90*/  IMAD R13, R2, UR6, R13 ;  /* 0x00000006020d7c24 */ /* 0x000fe2000f8e020d */
[----:B------:R-:W-:Y:S01]  /*32fa0*/  ULDC UR6, c[0x0][0x610] ;  /* 0x0001840000067ab9 */ /* 0x000fe20000000800 */
[----:B------:R-:W-:Y:S01]  /*32fb0*/  LOP3.LUT R2, R11, UR29, RZ, 0xc0, !PT ;  /* 0x0000001d0b027c12 */ /* 0x000fe2000f8ec0ff */
[----:B------:R-:W-:Y:S01]  /*32fc0*/  IMAD R8, R5, UR6, R8 ;  /* 0x0000000605087c24 */ /* 0x000fe2000f8e0208 */
[----:B------:R-:W-:-:S03]  /*32fd0*/  ULDC UR6, c[0x0][0x600] ;  /* 0x0001800000067ab9 */ /* 0x000fc60000000800 */
[----:B------:R-:W-:-:S05]  /*32fe0*/  IMAD R13, R13, UR6, R2 ;  /* 0x000000060d0d7c24 */ /* 0x000fca000f8e0202 */
[----:B------:R-:W-:Y:S02]  /*32ff0*/  SEL R2, R13, R8, P0 ;  /* 0x000000080d027207 */ /* 0x000fe40000000000 */
[----:B------:R-:W-:-:S07]  /*33000*/  SEL R3, R8, R13, P1 ;  /* 0x0000000d08037207 */ /* 0x000fce0000800000 */
.L_x_558:
[----:B------:R-:W-:Y:S05]  /*33010*/  BSYNC B1 ;  /* 0x0000000000017941 */ /* 0x000fea0003800000 */
.L_x_557:
[----:B------:R-:W-:-:S13]  /*33020*/  LOP3.LUT P0, RZ, R4, 0xff, RZ, 0xc0, !PT ;  /* 0x000000ff04ff7812 */ /* 0x000fda000780c0ff */
[----:B------:R-:W-:Y:S05]  /*33030*/  @P0 BRA `(.L_x_561) ;  /* 0xfffffff000800947 */ /* 0x000fea000383ffff */
[----:B------:R-:W-:Y:S05]  /*33040*/  BSYNC B0 ;  /* 0x0000000000007941 */ /* 0x000fea0003800000 */
.L_x_550:
[----:B------:R-:W-:-:S03]  /*33050*/  UMOV UR6, 0xffffffff ;  /* 0xffffffff00067882 */ /* 0x000fc60000000000 */
[----:B------:R-:W-:Y:S05]  /*33060*/  BRA.DIV UR6, `(.L_x_562) ;  /* 0x0000000206f47947 */ /* 0x000fea000b800000 */
[----:B------:R-:W-:-:S13]  /*33070*/  ELECT P6, URZ, PT ;  /* 0x00000000003f782f */ /* 0x000fda00038c0000 */
.L_x_575:
[----:B------:R-:W-:Y:S04]  /*33080*/  BSSY B0, `(.L_x_563) ;  /* 0x0000023000007945 */ /* 0x000fe80003800000 */
[----:B------:R-:W-:Y:S05]  /*33090*/  @!P6 BRA `(.L_x_564) ;  /* 0x000000000084e947 */ /* 0x000fea0003800000 */
[----:B------:R-:W-:-:S04]  /*330a0*/  ULOP3.LUT UR6, UR37, 0x2, URZ, 0xfc, !UPT ;  /* 0x0000000225067892 */ /* 0x000fc8000f8efc3f */
[----:B------:R-:W-:-:S06]  /*330b0*/  UISETP.NE.AND UP0, UPT, UR6, 0x3, UPT ;  /* 0x000000030600788c */ /* 0x000fcc000bf05270 */
[----:B------:R-:W-:-:S13]  /*330c0*/  PLOP3.LUT P0, PT, PT, PT, UP0, 0x80, 0x0 ;  /* 0x000000000000781c */ /* 0x000fda0003f0f008 */
[----:B------:R-:W-:Y:S05]  /*330d0*/  @!P0 BRA `(.L_x_565) ;  /* 0x0000000000048947 */ /* 0x000fea0003800000 */
[----:B------:R-:W-:Y:S01]  /*330e0*/  BPT.TRAP 0x1 ;  /* 0x000000040000795c */ /* 0x000fe20000300000 */
.L_x_565:
[----:B------:R-:W0:Y:S01]  /*330f0*/  S2R R3, SR_CgaCtaId ;  /* 0x0000000000037919 */ /* 0x000e220000008800 */
[----:B------:R-:W-:-:S04]  /*33100*/  MOV R2, 0x400 ;  /* 0x0000040000027802 */ /* 0x000fc80000000f00 */
[----:B0-----:R-:W-:Y:S02]  /*33110*/  LEA R2, R3, R2, 0x18 ;  /* 0x0000000203027211 */ /* 0x001fe400078ec0ff */
[----:B------:R-:W-:-:S03]  /*33120*/  SHF.L.U32 R3, R0, 0x1f, RZ ;  /* 0x0000001f00037819 */ /* 0x000fc600000006ff */
[----:B------:R-:W-:-:S05]  /*33130*/  VIADD R2, R2, 0x18 ;  /* 0x0000001802027836 */ /* 0x000fca0000000000 */
[----:B------:R-:W-:-:S04]  /*33140*/  LEA R4, R7, R2, 0x3 ;  /* 0x0000000207047211 */ /* 0x000fc800078e18ff */
[----:B------:R-:W0:Y:S02]  /*33150*/  SYNCS.PHASECHK.TRANS64.TRYWAIT P0, [R4+URZ], R3 ;  /* 0x00000003040075a7 */ /* 0x000e24000800017f */
[----:B0-----:R-:W-:Y:S05]  /*33160*/  @!P0 BRA `(.L_x_566) ;  /* 0x0000000000d48947 */ /* 0x001fea0003800000 */
.L_x_576:
[----:B------:R-:W-:-:S05]  /*33170*/  VIADD R7, R7, 0x1 ;  /* 0x0000000107077836 */ /* 0x000fca0000000000 */
[----:B------:R-:W-:-:S04]  /*33180*/  ISETP.NE.AND P0, PT, R7, 0x3, PT ;  /* 0x000000030700780c */ /* 0x000fc80003f05270 */
[----:B0-----:R-:W-:Y:S02]  /*33190*/  SEL R3, RZ, 0x1, P0 ;  /* 0x00000001ff037807 */ /* 0x001fe40000000000 */
[----:B------:R-:W-:Y:S02]  /*331a0*/  SEL R7, R7, RZ, P0 ;  /* 0x000000ff07077207 */ /* 0x000fe40000000000 */
[----:B------:R-:W-:Y:S02]  /*331b0*/  LOP3.LUT R5, R0, R3, RZ, 0x3c, !PT ;  /* 0x0000000300057212 */ /* 0x000fe400078e3cff */
[----:B------:R-:W-:Y:S02]  /*331c0*/  LEA R3, R7, R2, 0x3 ;  /* 0x0000000207037211 */ /* 0x000fe400078e18ff */
[----:B------:R-:W-:-:S04]  /*331d0*/  SHF.L.U32 R0, R5, 0x1f, RZ ;  /* 0x0000001f05007819 */ /* 0x000fc800000006ff */
[----:B------:R-:W0:Y:S02]  /*331e0*/  SYNCS.PHASECHK.TRANS64.TRYWAIT P0, [R3+URZ], R0 ;  /* 0x00000000030075a7 */ /* 0x000e24000800017f */
[----:B0-----:R-:W-:Y:S05]  /*331f0*/  @!P0 BRA `(.L_x_567) ;  /* 0x0000000000c48947 */ /* 0x001fea0003800000 */
.L_x_577:
[----:B0-----:R-:W-:-:S05]  /*33200*/  VIADD R0, R7, 0x1 ;  /* 0x0000000107007836 */ /* 0x001fca0000000000 */
[----:B------:R-:W-:-:S04]  /*33210*/  ISETP.NE.AND P0, PT, R0, 0x3, PT ;  /* 0x000000030000780c */ /* 0x000fc80003f05270 */
[----:B------:R-:W-:Y:S02]  /*33220*/  SEL R4, RZ, 0x1, P0 ;  /* 0x00000001ff047807 */ /* 0x000fe40000000000 */
[----:B------:R-:W-:Y:S02]  /*33230*/  SEL R3, R0, RZ, P0 ;  /* 0x000000ff00037207 */ /* 0x000fe40000000000 */
[----:B------:R-:W-:Y:S02]  /*33240*/  LOP3.LUT R0, R5, R4, RZ, 0x3c, !PT ;  /* 0x0000000405007212 */ /* 0x000fe400078e3cff */
[----:B------:R-:W-:Y:S02]  /*33250*/  LEA R3, R3, R2, 0x3 ;  /* 0x0000000203037211 */ /* 0x000fe400078e18ff */
[----:B------:R-:W-:-:S07]  /*33260*/  SHF.L.U32 R0, R0, 0x1f, RZ ;  /* 0x0000001f00007819 */ /* 0x000fce00000006ff */
.L_x_568:
[----:B0-----:R0:W1:Y:S02]  /*33270*/  SYNCS.PHASECHK.TRANS64.TRYWAIT P0, [R3+URZ], R0 ;  /* 0x00000000030075a7 */ /* 0x001064000800017f */
[----:B-1----:R-:W-:Y:S05]  /*33280*/  @!P0 NANOSLEEP.SYNCS 0x989680 ;  /* 0x009896800000895d */ /* 0x002fea0003900000 */
[----:B------:R-:W1:Y:S02]  /*33290*/  @!P0 SYNCS.PHASECHK.TRANS64 P0, [R3+URZ], R0 ;  /* 0x00000000030085a7 */ /* 0x000e64000800007f */
[----:B-1----:R-:W-:Y:S05]  /*332a0*/  @!P0 BRA `(.L_x_568) ;  /* 0xfffffffc00f08947 */ /* 0x002fea000383ffff */
.L_x_564:
[----:B------:R-:W-:Y:S05]  /*332b0*/  BSYNC B0 ;  /* 0x0000000000007941 */ /* 0x000fea0003800000 */
.L_x_563:
[----:B------:R-:W-:Y:S05]  /*332c0*/  EXIT ;  /* 0x000000000000794d */ /* 0x000fea0003800000 */
.L_x_21:
[----:B-1----:R1:W2:Y:S02]  /*332d0*/  SYNCS.PHASECHK.TRANS64.TRYWAIT P1, [R4+URZ], R3 ;  /* 0x00000003040075a7 */ /* 0x0022a4000802017f */
[----:B--2---:R-:W-:Y:S05]  /*332e0*/  @!P1 NANOSLEEP.SYNCS 0x989680 ;  /* 0x009896800000995d */ /* 0x004fea0003900000 */
[----:B------:R-:W2:Y:S02]  /*332f0*/  @!P1 SYNCS.PHASECHK.TRANS64 P1, [R4+URZ], R3 ;  /* 0x00000003040095a7 */ /* 0x000ea4000802007f */
[----:B--2---:R-:W-:Y:S05]  /*33300*/  @!P1 BRA `(.L_x_21) ;  /* 0xfffffffc00f09947 */ /* 0x004fea000383ffff */
[----:B------:R-:W-:Y:S05]  /*33310*/  BRA `(.L_x_20) ;  /* 0xfffffce000f07947 */ /* 0x000fea000383ffff */
.L_x_26:
[----:B-1----:R1:W2:Y:S02]  /*33320*/  SYNCS.PHASECHK.TRANS64.TRYWAIT P1, [R3+URZ], R4 ;  /* 0x00000004030075a7 */ /* 0x0022a4000802017f */
[----:B--2---:R-:W-:Y:S05]  /*33330*/  @!P1 NANOSLEEP.SYNCS 0x989680 ;  /* 0x009896800000995d */ /* 0x004fea0003900000 */
[----:B------:R-:W2:Y:S02]  /*33340*/  @!P1 SYNCS.PHASECHK.TRANS64 P1, [R3+URZ], R4 ;  /* 0x00000004030095a7 */ /* 0x000ea4000802007f */
[----:B--2---:R-:W-:Y:S05]  /*33350*/  @!P1 BRA `(.L_x_26) ;  /* 0xfffffffc00f09947 */ /* 0x004fea000383ffff */
[----:B------:R-:W-:Y:S05]  /*33360*/  BRA `(.L_x_25) ;  /* 0xfffffdd8006c7947 */ /* 0x000fea000383ffff */
.L_x_551:
[----:B------:R-:W-:Y:S01]  /*33370*/  BSSY B1, `(.L_x_569) ;  /* 0x0000006000017945 */ /* 0x000fe20003800000 */
[----:B------:R-:W-:-:S07]  /*33380*/  IMAD.MOV.U32 R15, RZ, RZ, -0x1 ;  /* 0xffffffffff0f7424 */ /* 0x000fce00078e00ff */
[----:B------:R-:W-:Y:S05]  /*33390*/  WARPSYNC.COLLECTIVE R15, `(.L_x_570) ;  /* 0x000000000f0c7348 */ /* 0x000fea0003c00000 */
[----:B------:R-:W-:Y:S02]  /*333a0*/  ELECT P6, UR62, PT ;  /* 0x00000000003e782f */ /* 0x000fe400038c0000 */
[----:B------:R-:W-:Y:S01]  /*333b0*/  MOV R14, UR62 ;  /* 0x0000003e000e7c02 */ /* 0x000fe20008000f00 */
[----:B------:R-:W-:Y:S10]  /*333c0*/  ENDCOLLECTIVE ;  /* 0x000000000000791b */ /* 0x000ff40003800000 */
.L_x_570:
[----:B------:R-:W-:Y:S05]  /*333d0*/  BSYNC B1 ;  /* 0x0000000000017941 */ /* 0x000fea0003800000 */
.L_x_569:
[----:B------:R-:W-:Y:S05]  /*333e0*/  BRA `(.L_x_571) ;  /* 0xffffffec00a07947 */ /* 0x000fea000383ffff */
.L_x_554:
[----:B0-----:R0:W1:Y:S02]  /*333f0*/  SYNCS.PHASECHK.TRANS64.TRYWAIT P0, [R12+URZ+0x18], R11 ;  /* 0x0000180b0c0075a7 */ /* 0x001064000800017f */
[----:B-1----:R-:W-:Y:S05]  /*33400*/  @!P0 NANOSLEEP.SYNCS 0x989680 ;  /* 0x009896800000895d */ /* 0x002fea0003900000 */
[----:B------:R-:W1:Y:S02]  /*33410*/  @!P0 SYNCS.PHASECHK.TRANS64 P0, [R12+URZ+0x18], R11 ;  /* 0x0000180b0c0085a7 */ /* 0x000e64000800007f */
[----:B-1----:R-:W-:Y:S05]  /*33420*/  @!P0 BRA `(.L_x_554) ;  /* 0xfffffffc00f08947 */ /* 0x002fea000383ffff */
[----:B------:R-:W-:Y:S05]  /*33430*/  BRA `(.L_x_572) ;  /* 0xffffffec00dc7947 */ /* 0x000fea000383ffff */
.L_x_562:
[----:B------:R-:W-:Y:S01]  /*33440*/  BSSY B0, `(.L_x_573) ;  /* 0x0000006000007945 */ /* 0x000fe20003800000 */
[----:B------:R-:W-:-:S07]  /*33450*/  MOV R15, 0xffffffff ;  /* 0xffffffff000f7802 */ /* 0x000fce0000000f00 */
[----:B------:R-:W-:Y:S05]  /*33460*/  WARPSYNC.COLLECTIVE R15, `(.L_x_574) ;  /* 0x000000000f0c7348 */ /* 0x000fea0003c00000 */
[----:B------:R-:W-:Y:S02]  /*33470*/  ELECT P6, UR62, PT ;  /* 0x00000000003e782f */ /* 0x000fe400038c0000 */
[----:B------:R-:W-:Y:S01]  /*33480*/  MOV R14, UR62 ;  /* 0x0000003e000e7c02 */ /* 0x000fe20008000f00 */
[----:B------:R-:W-:Y:S10]  /*33490*/  ENDCOLLECTIVE ;  /* 0x000000000000791b */ /* 0x000ff40003800000 */
.L_x_574:
[----:B------:R-:W-:Y:S05]  /*334a0*/  BSYNC B0 ;  /* 0x0000000000007941 */ /* 0x000fea0003800000 */
.L_x_573:
[----:B------:R-:W-:Y:S05]  /*334b0*/  BRA `(.L_x_575) ;  /* 0xfffffff800f07947 */ /* 0x000fea000383ffff */
.L_x_566:
[----:B0-----:R0:W1:Y:S02]  /*334c0*/  SYNCS.PHASECHK.TRANS64.TRYWAIT P0, [R4+URZ], R3 ;  /* 0x00000003040075a7 */ /* 0x001064000800017f */
[----:B-1----:R-:W-:Y:S05]  /*334d0*/  @!P0 NANOSLEEP.SYNCS 0x989680 ;  /* 0x009896800000895d */ /* 0x002fea0003900000 */
[----:B------:R-:W1:Y:S02]  /*334e0*/  @!P0 SYNCS.PHASECHK.TRANS64 P0, [R4+URZ], R3 ;  /* 0x00000003040085a7 */ /* 0x000e64000800007f */
[----:B-1----:R-:W-:Y:S05]  /*334f0*/  @!P0 BRA `(.L_x_566) ;  /* 0xfffffffc00f08947 */ /* 0x002fea000383ffff */
[----:B------:R-:W-:Y:S05]  /*33500*/  BRA `(.L_x_576) ;  /* 0xfffffffc00187947 */ /* 0x000fea000383ffff */
.L_x_567:
[----:B0-----:R0:W1:Y:S02]  /*33510*/  SYNCS.PHASECHK.TRANS64.TRYWAIT P0, [R3+URZ], R0 ;  /* 0x00000000030075a7 */ /* 0x001064000800017f */
[----:B-1----:R-:W-:Y:S05]  /*33520*/  @!P0 NANOSLEEP.SYNCS 0x989680 ;  /* 0x009896800000895d */ /* 0x002fea0003900000 */
[----:B------:R-:W1:Y:S02]  /*33530*/  @!P0 SYNCS.PHASECHK.TRANS64 P0, [R3+URZ], R0 ;  /* 0x00000000030085a7 */ /* 0x000e64000800007f */
[----:B-1----:R-:W-:Y:S05]  /*33540*/  @!P0 BRA `(.L_x_567) ;  /* 0xfffffffc00f08947 */ /* 0x002fea000383ffff */
[----:B------:R-:W-:Y:S05]  /*33550*/  BRA `(.L_x_577) ;  /* 0xfffffffc00287947 */ /* 0x000fea000383ffff */
.L_x_578:
[----:B------:R-:W-:-:S00]  /*33560*/  BRA `(.L_x_578) ;  /* 0xfffffffc00fc7947 */ /* 0x000fc0000383ffff */
[----:B------:R-:W-:-:S00]  /*33570*/  NOP ;  /* 0x0000000000007918 */ /* 0x000fc00000000000 */
        /* <DEDUP_REMOVED lines=8> */
.L_x_579:


//--------------------- .nv.global.init           --------------------------
	.section	.nv.global.init,"aw",@progbits
.nv.global.init:
	.type		$str$22,@object
	.size		$str$22,($str$23 - $str$22)
$str$22:
        /*0000*/ 	.byte	0x6b, 0x5f, 0x74, 0x69, 0x6c, 0x65, 0x5f, 0x63, 0x6f, 0x75, 0x6e, 0x74, 0x20, 0x3e, 0x3d, 0x20
        /*0010*/ 	.byte	0x31, 0x00
	.type		$str$23,@object
	.size		$str$23,(__unnamed_1 - $str$23)
$str$23:
        /*0012*/ 	.byte	0x2f, 0x74, 0x6d, 0x70, 0x2f, 0x63, 0x75, 0x74, 0x6c, 0x61, 0x73, 0x73, 0x5f, 0x73, 0x77, 0x65
        /*0022*/ 	.byte	0x65, 0x70, 0x5f, 0x73, 0x72, 0x63, 0x2f, 0x69, 0x6e, 0x63, 0x6c, 0x75, 0x64, 0x65, 0x2f, 0x63
        /*0032*/ 	.byte	0x75, 0x74, 0x6c, 0x61, 0x73, 0x73, 0x2f, 0x67, 0x65, 0x6d, 0x6d, 0x2f, 0x63, 0x6f, 0x6c, 0x6c
        /*0042*/ 	.byte	0x65, 0x63, 0x74, 0x69, 0x76, 0x65, 0x2f, 0x73, 0x6d, 0x39, 0x30, 0x5f, 0x6d, 0x6d, 0x61, 0x5f
        /*0052*/ 	.byte	0x74, 0x6d, 0x61, 0x5f, 0x67, 0x6d, 0x6d, 0x61, 0x5f, 0x73, 0x73, 0x5f, 0x77, 0x61, 0x72, 0x70
        /*0062*/ 	.byte	0x73, 0x70, 0x65, 0x63, 0x69, 0x61, 0x6c, 0x69, 0x7a, 0x65, 0x64, 0x2e, 0x68, 0x70, 0x70, 0x00
	.type		__unnamed_1,@object
	.size		__unnamed_1,(.L_0 - __unnamed_1)
__unnamed_1:
        /* <DEDUP_REMOVED lines=179> */
        /*0ba2*/ 	.byte	0x6e, 0x74, 0x69, 0x74, 0x79, 0x5d, 0x00
.L_0:


//--------------------- .nv.shared._ZN7cutlass13device_kernelINS_4gemm6kernel13GemmUniversalIN4cute5tupleIJiiiiEEENS1_10collective13CollectiveMmaINS1_34MainloopSm90TmaGmmaWarpSpecializedILi3ENS5_IJNS4_1CILi2EEESB_NSA_ILi1EEEEEENS1_35KernelTmaWarpSpecializedCooperativeEEENS5_IJNSA_ILi256EEESG_NSA_ILi128EEEEEENS_10tfloat32_tENS5_IJlSC_lEEESJ_SK_NS4_8TiledMMAINS4_8MMA_AtomIJNS4_4SM904GMMA30MMA_64x256x8_F32TF32TF32_SS_TNILNSO_7ScaleInE1ELSQ_1EEEEEENS4_6LayoutINS5_IJSB_SC_SC_EEENS5_IJSC_NSA_ILi0EEESV_EEEEENS5_IJNS4_10UnderscoreESY_SY_EEEEENS4_23SM90_TMA_LOAD_MULTICASTENS4_14ComposedLayoutINS4_7SwizzleILi3ELi4ELi3EEENS4_18smem_ptr_flag_bitsILi32EEENST_INS5_IJNSA_ILi8EEENSA_ILi32EEEEEENS5_IJS18_SC_EEEEEEEvNS4_8identityES11_S1C_vS1D_EENS_8epilogue10collective6detail29Sm90TmaWarpSpecializedAdapterINS1G_15DefaultEpilogueISJ_SK_SK_NS1F_6thread17LinearCombinationISJ_Li1EffLNS1K_9ScaleType4KindE0ELNS_15FloatRoundStyleE2ESJ_EENS1_15EpilogueDefaultEEEEEvvEEEEvNT_6ParamsE --------------------------
	.section	.nv.shared._ZN7cutlass13device_kernelINS_4gemm6kernel13GemmUniversalIN4cute5tupleIJiiiiEEENS1_10collective13CollectiveMmaINS1_34MainloopSm90TmaGmmaWarpSpecializedILi3ENS5_IJNS4_1CILi2EEESB_NSA_ILi1EEEEEENS1_35KernelTmaWarpSpecializedCooperativeEEENS5_IJNSA_ILi256EEESG_NSA_ILi128EEEEEENS_10tfloat32_tENS5_IJlSC_lEEESJ_SK_NS4_8TiledMMAINS4_8MMA_AtomIJNS4_4SM904GMMA30MMA_64x256x8_F32TF32TF32_SS_TNILNSO_7ScaleInE1ELSQ_1EEEEEENS4_6LayoutINS5_IJSB_SC_SC_EEENS5_IJSC_NSA_ILi0EEESV_EEEEENS5_IJNS4_10UnderscoreESY_SY_EEEEENS4_23SM90_TMA_LOAD_MULTICASTENS4_14ComposedLayoutINS4_7SwizzleILi3ELi4ELi3EEENS4_18smem_ptr_flag_bitsILi32EEENST_INS5_IJNSA_ILi8EEENSA_ILi32EEEEEENS5_IJS18_SC_EEEEEEEvNS4_8identityES11_S1C_vS1D_EENS_8epilogue10collective6detail29Sm90TmaWarpSpecializedAdapterINS1G_15DefaultEpilogueISJ_SK_SK_NS1F_6thread17LinearCombinationISJ_Li1EffLNS1K_9ScaleType4KindE0ELNS_15FloatRoundStyleE2ESJ_EENS1_15EpilogueDefaultEEEEEvvEEEEvNT_6ParamsE,"aw",@nobits
	.sectionflags	@""
	.align	16
	.zero		1024


//--------------------- .nv.shared.reserved.0     --------------------------
	.section	.nv.shared.reserved.0,"aw",@nobits
	.weak		__nv_reservedSMEM_offset_0_alias
	.size		__nv_reservedSMEM_offset_0_alias, 0, 0
	.other		__nv_reservedSMEM_offset_0_alias,@"STO_CUDA_RESERVED_SHARED STV_DEFAULT"
__nv_reservedSMEM_offset_0_alias:
	.zero		0


//--------------------- .nv.global                --------------------------
	.section	.nv.global,"aw",@nobits
.nv.global:
	.type		_ZN39_INTERNAL_7a038d8a_4_k_cu_779676fd_66054cute1_E,@object
	.size		_ZN39_INTERNAL_7a038d8a_4_k_cu_779676fd_66054cute1_E,(_ZN39_INTERNAL_7a038d8a_4_k_cu_779676fd_66054cuda3std3__45__cpo6cbeginE - _ZN39_INTERNAL_7a038d8a_4_k_cu_779676fd_66054cute1_E)
_ZN39_INTERNAL_7a038d8a_4_k_cu_779676fd_66054cute1_E:
	.zero		1
	.type		_ZN39_INTERNAL_7a038d8a_4_k_cu_779676fd_66054cuda3std3__45__cpo6cbeginE,@object
	.size		_ZN39_INTERNAL_7a038d8a_4_k_cu_779676fd_66054cuda3std3__45__cpo6cbeginE,(_ZN39_INTERNAL_7a038d8a_4_k_cu_779676fd_66054cuda3std3__48in_placeE - _ZN39_INTERNAL_7a038d8a_4_k_cu_779676fd_66054cuda3std3__45__cpo6cbeginE)
_ZN39_INTERNAL_7a038d8a_4_k_cu_779676fd_66054cuda3std3__45__cpo6cbeginE:
	.zero		1
	.type		_ZN39_INTERNAL_7a038d8a_4_k_cu_779676fd_66054cuda3std3__48in_placeE,@object
	.size		_ZN39_INTERNAL_7a038d8a_4_k_cu_779676fd_66054cuda3std3__48in_placeE,(_ZN39_INTERNAL_7a038d8a_4_k_cu_779676fd_66054cuda3std6ranges3__45__cpo9iter_moveE - _ZN39_INTERNAL_7a038d8a_4_k_cu_779676fd_66054cuda3std3__48in_placeE)
_ZN39_INTERNAL_7a038d8a_4_k_cu_779676fd_66054cuda3std3__48in_placeE:
	.zero		1
	.type		_ZN39_INTERNAL_7a038d8a_4_k_cu_779676fd_66054cuda3std6ranges3__45__cpo9iter_moveE,@object
	.size		_ZN39_INTERNAL_7a038d8a_4_k_cu_779676fd_66054cuda3std6ranges3__45__cpo9iter_moveE,(_ZN39_INTERNAL_7a038d8a_4_k_cu_779676fd_66054cuda3std3__45__cpo5beginE - _ZN39_INTERNAL_7a038d8a_4_k_cu_779676fd_66054cuda3std6ranges3__45__cpo9iter_moveE)
_ZN39_INTERNAL_7a038d8a_4_k_cu_779676fd_66054cuda3std6ranges3__45__cpo9iter_moveE:
	.zero		1
	.type		_ZN39_INTERNAL_7a038d8a_4_k_cu_779676fd_66054cuda3std3__45__cpo5beginE,@object
	.size		_ZN39_INTERNAL_7a038d8a_4_k_cu_779676fd_66054cuda3std3__45__cpo5beginE,(_ZN39_INTERNAL_7a038d8a_4_k_cu_779676fd_66054cuda3std3__441_GLOBAL__N__7a038d8a_4_k_cu_779676fd_66056ignoreE - _ZN39_INTERNAL_7a038d8a_4_k_cu_779676fd_66054cuda3std3__45__cpo5beginE)
_ZN39_INTERNAL_7a038d8a_4_k_cu_779676fd_66054cuda3std3__45__cpo5beginE:
	.zero		1
	.type		_ZN39_INTERNAL_7a038d8a_4_k_cu_779676fd_66054cuda3std3__441_GLOBAL__N__7a038d8a_4_k_cu_779676fd_66056ignoreE,@object
	.size		_ZN39_INTERNAL_7a038d8a_4_k_cu_779676fd_66054cuda3std3__441_GLOBAL__N__7a038d8a_4_k_cu_779676fd_66056ignoreE,(_ZN39_INTERNAL_7a038d8a_4_k_cu_779676fd_66054cute7productE - _ZN39_INTERNAL_7a038d8a_4_k_cu_779676fd_66054cuda3std3__441_GLOBAL__N__7a038d8a_4_k_cu_779676fd_66056ignoreE)
_ZN39_INTERNAL_7a038d8a_4_k_cu_779676fd_66054cuda3std3__441_GLOBAL__N__7a038d8a_4_k_cu_779676fd_66056ignoreE:
	.zero		1
	.type		_ZN39_INTERNAL_7a038d8a_4_k_cu_779676fd_66054cute7productE,@object
	.size		_ZN39_INTERNAL_7a038d8a_4_k_cu_779676fd_66054cute7productE,(_ZN39_INTERNAL_7a038d8a_4_k_cu_779676fd_66054cuda3std3__45__cpo3endE - _ZN39_INTERNAL_7a038d8a_4_k_cu_779676fd_66054cute7productE)
_ZN39_INTERNAL_7a038d8a_4_k_cu_779676fd_66054cute7productE:
	.zero		1
	.type		_ZN39_INTERNAL_7a038d8a_4_k_cu_779676fd_66054cuda3std3__45__cpo3endE,@object
	.size		_ZN39_INTERNAL_7a038d8a_4_k_cu_779676fd_66054cuda3std3__45__cpo3endE,(_ZN39_INTERNAL_7a038d8a_4_k_cu_779676fd_66054cuda3std3__419piecewise_constructE - _ZN39_INTERNAL_7a038d8a_4_k_cu_779676fd_66054cuda3std3__45__cpo3endE)
_ZN39_INTERNAL_7a038d8a_4_k_cu_779676fd_66054cuda3std3__45__cpo3endE:
	.zero		1
	.type		_ZN39_INTERNAL_7a038d8a_4_k_cu_779676fd_66054cuda3std3__419piecewise_constructE,@object
	.size		_ZN39_INTERNAL_7a038d8a_4_k_cu_779676fd_66054cuda3std3__419piecewise_constructE,(_ZN39_INTERNAL_7a038d8a_4_k_cu_779676fd_66054cuda3std3__45__cpo4cendE - _ZN39_INTERNAL_7a038d8a_4_k_cu_779676fd_66054cuda3std3__419piecewise_constructE)
_ZN39_INTERNAL_7a038d8a_4_k_cu_779676fd_66054cuda3std3__419piecewise_constructE:
	.zero		1
	.type		_ZN39_INTERNAL_7a038d8a_4_k_cu_779676fd_66054cuda3std3__45__cpo4cendE,@object
	.size		_ZN39_INTERNAL_7a038d8a_4_k_cu_779676fd_66054cuda3std3__45__cpo4cendE,(_ZN39_INTERNAL_7a038d8a_4_k_cu_779676fd_66054cuda3std6ranges3__45__cpo4swapE - _ZN39_INTERNAL_7a038d8a_4_k_cu_779676fd_66054cuda3std3__45__cpo4cendE)
_ZN39_INTERNAL_7a038d8a_4_k_cu_779676fd_66054cuda3std3__45__cpo4cendE:
	.zero		1
	.type		_ZN39_INTERNAL_7a038d8a_4_k_cu_779676fd_66054cuda3std6ranges3__45__cpo4swapE,@object
	.size		_ZN39_INTERNAL_7a038d8a_4_k_cu_779676fd_66054cuda3std6ranges3__45__cpo4swapE,(.L_8 - _ZN39_INTERNAL_7a038d8a_4_k_cu_779676fd_66054cuda3std6ranges3__45__cpo4swapE)
_ZN39_INTERNAL_7a038d8a_4_k_cu_779676fd_66054cuda3std6ranges3__45__cpo4swapE:
	.zero		1
.L_8:


//--------------------- .nv.constant0._ZN7cutlass13device_kernelINS_4gemm6kernel13GemmUniversalIN4cute5tupleIJiiiiEEENS1_10collective13CollectiveMmaINS1_34MainloopSm90TmaGmmaWarpSpecializedILi3ENS5_IJNS4_1CILi2EEESB_NSA_ILi1EEEEEENS1_35KernelTmaWarpSpecializedCooperativeEEENS5_IJNSA_ILi256EEESG_NSA_ILi128EEEEEENS_10tfloat32_tENS5_IJlSC_lEEESJ_SK_NS4_8TiledMMAINS4_8MMA_AtomIJNS4_4SM904GMMA30MMA_64x256x8_F32TF32TF32_SS_TNILNSO_7ScaleInE1ELSQ_1EEEEEENS4_6LayoutINS5_IJSB_SC_SC_EEENS5_IJSC_NSA_ILi0EEESV_EEEEENS5_IJNS4_10UnderscoreESY_SY_EEEEENS4_23SM90_TMA_LOAD_MULTICASTENS4_14ComposedLayoutINS4_7SwizzleILi3ELi4ELi3EEENS4_18smem_ptr_flag_bitsILi32EEENST_INS5_IJNSA_ILi8EEENSA_ILi32EEEEEENS5_IJS18_SC_EEEEEEEvNS4_8identityES11_S1C_vS1D_EENS_8epilogue10collective6detail29Sm90TmaWarpSpecializedAdapterINS1G_15DefaultEpilogueISJ_SK_SK_NS1F_6thread17LinearCombinationISJ_Li1EffLNS1K_9ScaleType4KindE0ELNS_15FloatRoundStyleE2ESJ_EENS1_15EpilogueDefaultEEEEEvvEEEEvNT_6ParamsE --------------------------
	.section	.nv.constant0._ZN7cutlass13device_kernelINS_4gemm6kernel13GemmUniversalIN4cute5tupleIJiiiiEEENS1_10collective13CollectiveMmaINS1_34MainloopSm90TmaGmmaWarpSpecializedILi3ENS5_IJNS4_1CILi2EEESB_NSA_ILi1EEEEEENS1_35KernelTmaWarpSpecializedCooperativeEEENS5_IJNSA_ILi256EEESG_NSA_ILi128EEEEEENS_10tfloat32_tENS5_IJlSC_lEEESJ_SK_NS4_8TiledMMAINS4_8MMA_AtomIJNS4_4SM904GMMA30MMA_64x256x8_F32TF32TF32_SS_TNILNSO_7ScaleInE1ELSQ_1EEEEEENS4_6LayoutINS5_IJSB_SC_SC_EEENS5_IJSC_NSA_ILi0EEESV_EEEEENS5_IJNS4_10UnderscoreESY_SY_EEEEENS4_23SM90_TMA_LOAD_MULTICASTENS4_14ComposedLayoutINS4_7SwizzleILi3ELi4ELi3EEENS4_18smem_ptr_flag_bitsILi32EEENST_INS5_IJNSA_ILi8EEENSA_ILi32EEEEEENS5_IJS18_SC_EEEEEEEvNS4_8identityES11_S1C_vS1D_EENS_8epilogue10collective6detail29Sm90TmaWarpSpecializedAdapterINS1G_15DefaultEpilogueISJ_SK_SK_NS1F_6thread17LinearCombinationISJ_Li1EffLNS1K_9ScaleType4KindE0ELNS_15FloatRoundStyleE2ESJ_EENS1_15EpilogueDefaultEEEEEvvEEEEvNT_6ParamsE,"a",@progbits
	.sectionflags	@""
	.align	4
.nv.constant0._ZN7cutlass13device_kernelINS_4gemm6kernel13GemmUniversalIN4cute5tupleIJiiiiEEENS1_10collective13CollectiveMmaINS1_34MainloopSm90TmaGmmaWarpSpecializedILi3ENS5_IJNS4_1CILi2EEESB_NSA_ILi1EEEEEENS1_35KernelTmaWarpSpecializedCooperativeEEENS5_IJNSA_ILi256EEESG_NSA_ILi128EEEEEENS_10tfloat32_tENS5_IJlSC_lEEESJ_SK_NS4_8TiledMMAINS4_8MMA_AtomIJNS4_4SM904GMMA30MMA_64x256x8_F32TF32TF32_SS_TNILNSO_7ScaleInE1ELSQ_1EEEEEENS4_6LayoutINS5_IJSB_SC_SC_EEENS5_IJSC_NSA_ILi0EEESV_EEEEENS5_IJNS4_10UnderscoreESY_SY_EEEEENS4_23SM90_TMA_LOAD_MULTICASTENS4_14ComposedLayoutINS4_7SwizzleILi3ELi4ELi3EEENS4_18smem_ptr_flag_bitsILi32EEENST_INS5_IJNSA_ILi8EEENSA_ILi32EEEEEENS5_IJS18_SC_EEEEEEEvNS4_8identityES11_S1C_vS1D_EENS_8epilogue10collective6detail29Sm90TmaWarpSpecializedAdapterINS1G_15DefaultEpilogueISJ_SK_SK_NS1F_6thread17LinearCombinationISJ_Li1EffLNS1K_9ScaleType4KindE0ELNS_15FloatRoundStyleE2ESJ_EENS1_15EpilogueDefaultEEEEEvvEEEEvNT_6ParamsE:
	.zero		1664


//--------------------- SYMBOLS --------------------------

	.type		.nv.reservedSmem.offset0,@object
	.size		.nv.reservedSmem.offset0,0x4
	.type		__assertfail,@function
